	.target	sm_90a

	.elftype	@"ET_EXEC"


//--------------------- .note.nv.tkinfo           --------------------------
	.section	.note.nv.tkinfo,"",@"SHT_NOTE"
	.sectionflags	@"SHF_NOTE_NV_TKINFO"
	.tkinfo
        /*0018*/ 	.word	0x00000002
        /*0030*/ 	.string	""
        /*0030*/ 	.string	"ptxas"
        /*0030*/ 	.string	"Cuda compilation tools, release 13.0, V13.0.88"
        /*0030*/ 	.string	"Build cuda_13.0.r13.0/compiler.36424714_0"
        /*0030*/ 	.string	"-arch sm_90a -m 64 "



//--------------------- .note.nv.cuinfo           --------------------------
	.section	.note.nv.cuinfo,"",@"SHT_NOTE"
	.sectionflags	@"SHF_NOTE_NV_CUINFO"
        /*0018*/ 	.short	0x0002
        /*001a*/ 	.short	0x005a
        /*001c*/ 	.short	0x0082
	.zero		2


//--------------------- .nv.info                  --------------------------
	.section	.nv.info,"",@"SHT_CUDA_INFO"
	.align	4


	//----- nvinfo : EIATTR_REGCOUNT
	.align		4
        /*0000*/ 	.byte	0x04, 0x2f
        /*0002*/ 	.short	(.L_15 - .L_14)
	.align		4
.L_14:
        /*0004*/ 	.word	index@(_ZN7cutlass13device_kernelINS_4gemm6kernel13GemmUniversalIN4cute5tupleIJiiiiEEENS1_10collective13CollectiveMmaINS1_34MainloopSm90TmaGmmaWarpSpecializedILi4ENS5_IJNS4_1CILi1EEENSA_ILi2EEESB_EEENS1_35KernelTmaWarpSpecializedCooperativeEEENS5_IJNSA_ILi128EEENSA_ILi256EEESG_EEENS_6half_tENS5_IJlSB_lEEESJ_SK_NS4_8TiledMMAINS4_8MMA_AtomIJNS4_4SM904GMMA26MMA_64x256x16_F32F16F16_SSILNSO_5MajorE0ELSQ_0ELNSO_7ScaleInE1ELSR_1EEEEEENS4_6LayoutINS5_IJSC_SB_SB_EEENS5_IJSB_NSA_ILi0EEESW_EEEEENS5_IJNS4_10UnderscoreESZ_SZ_EEEEENS4_23SM90_TMA_LOAD_MULTICASTENS4_14ComposedLayoutINS4_7SwizzleILi3ELi4ELi3EEENS4_18smem_ptr_flag_bitsILi16EEENSU_INS5_IJNSA_ILi8EEENSA_ILi64EEEEEENS5_IJS19_SB_EEEEEEEvNS4_8identityENS4_13SM90_TMA_LOADES1D_vS1E_EENS_8epilogue10collective6detail29Sm90TmaWarpSpecializedAdapterINS1I_15DefaultEpilogueISJ_SK_SK_NS1H_6thread17LinearCombinationISJ_Li1EffLNS1M_9ScaleType4KindE0ELNS_15FloatRoundStyleE2ESJ_EENS1_15EpilogueDefaultEEEEEvvEEEEvNT_6ParamsE)
        /*0008*/ 	.word	0x000000a8


	//----- nvinfo : EIATTR_FRAME_SIZE
	.align		4
.L_15:
        /*000c*/ 	.byte	0x04, 0x11
        /*000e*/ 	.short	(.L_17 - .L_16)
	.align		4
.L_16:
        /*0010*/ 	.word	index@(_ZN7cutlass13device_kernelINS_4gemm6kernel13GemmUniversalIN4cute5tupleIJiiiiEEENS1_10collective13CollectiveMmaINS1_34MainloopSm90TmaGmmaWarpSpecializedILi4ENS5_IJNS4_1CILi1EEENSA_ILi2EEESB_EEENS1_35KernelTmaWarpSpecializedCooperativeEEENS5_IJNSA_ILi128EEENSA_ILi256EEESG_EEENS_6half_tENS5_IJlSB_lEEESJ_SK_NS4_8TiledMMAINS4_8MMA_AtomIJNS4_4SM904GMMA26MMA_64x256x16_F32F16F16_SSILNSO_5MajorE0ELSQ_0ELNSO_7ScaleInE1ELSR_1EEEEEENS4_6LayoutINS5_IJSC_SB_SB_EEENS5_IJSB_NSA_ILi0EEESW_EEEEENS5_IJNS4_10UnderscoreESZ_SZ_EEEEENS4_23SM90_TMA_LOAD_MULTICASTENS4_14ComposedLayoutINS4_7SwizzleILi3ELi4ELi3EEENS4_18smem_ptr_flag_bitsILi16EEENSU_INS5_IJNSA_ILi8EEENSA_ILi64EEEEEENS5_IJS19_SB_EEEEEEEvNS4_8identityENS4_13SM90_TMA_LOADES1D_vS1E_EENS_8epilogue10collective6detail29Sm90TmaWarpSpecializedAdapterINS1I_15DefaultEpilogueISJ_SK_SK_NS1H_6thread17LinearCombinationISJ_Li1EffLNS1M_9ScaleType4KindE0ELNS_15FloatRoundStyleE2ESJ_EENS1_15EpilogueDefaultEEEEEvvEEEEvNT_6ParamsE)
        /*0014*/ 	.word	0x00000000


	//----- nvinfo : EIATTR_MIN_STACK_SIZE
	.align		4
.L_17:
        /*0018*/ 	.byte	0x04, 0x12
        /*001a*/ 	.short	(.L_19 - .L_18)
	.align		4
.L_18:
        /*001c*/ 	.word	index@(_ZN7cutlass13device_kernelINS_4gemm6kernel13GemmUniversalIN4cute5tupleIJiiiiEEENS1_10collective13CollectiveMmaINS1_34MainloopSm90TmaGmmaWarpSpecializedILi4ENS5_IJNS4_1CILi1EEENSA_ILi2EEESB_EEENS1_35KernelTmaWarpSpecializedCooperativeEEENS5_IJNSA_ILi128EEENSA_ILi256EEESG_EEENS_6half_tENS5_IJlSB_lEEESJ_SK_NS4_8TiledMMAINS4_8MMA_AtomIJNS4_4SM904GMMA26MMA_64x256x16_F32F16F16_SSILNSO_5MajorE0ELSQ_0ELNSO_7ScaleInE1ELSR_1EEEEEENS4_6LayoutINS5_IJSC_SB_SB_EEENS5_IJSB_NSA_ILi0EEESW_EEEEENS5_IJNS4_10UnderscoreESZ_SZ_EEEEENS4_23SM90_TMA_LOAD_MULTICASTENS4_14ComposedLayoutINS4_7SwizzleILi3ELi4ELi3EEENS4_18smem_ptr_flag_bitsILi16EEENSU_INS5_IJNSA_ILi8EEENSA_ILi64EEEEEENS5_IJS19_SB_EEEEEEEvNS4_8identityENS4_13SM90_TMA_LOADES1D_vS1E_EENS_8epilogue10collective6detail29Sm90TmaWarpSpecializedAdapterINS1I_15DefaultEpilogueISJ_SK_SK_NS1H_6thread17LinearCombinationISJ_Li1EffLNS1M_9ScaleType4KindE0ELNS_15FloatRoundStyleE2ESJ_EENS1_15EpilogueDefaultEEEEEvvEEEEvNT_6ParamsE)
        /*0020*/ 	.word	0x00000000
.L_19:


//--------------------- .nv.compat                --------------------------
	.section	.nv.compat,"",@"SHT_CUDA_COMPAT_INFO"
	.align	4
        /*0000*/ 	.byte	0x02, 0x09, 0x01, 0x00, 0x02, 0x02, 0x04, 0x00, 0x02, 0x05, 0x05, 0x00, 0x03, 0x07, 0x01, 0x01
        /*0010*/ 	.byte	0x02, 0x03, 0x01, 0x00, 0x02, 0x06, 0x01, 0x00, 0x04, 0x0b, 0x08, 0x00, 0x00, 0x00, 0x00, 0x00
        /*0020*/ 	.byte	0x00, 0x00, 0x00, 0x00


//--------------------- .nv.info._ZN7cutlass13device_kernelINS_4gemm6kernel13GemmUniversalIN4cute5tupleIJiiiiEEENS1_10collective13CollectiveMmaINS1_34MainloopSm90TmaGmmaWarpSpecializedILi4ENS5_IJNS4_1CILi1EEENSA_ILi2EEESB_EEENS1_35KernelTmaWarpSpecializedCooperativeEEENS5_IJNSA_ILi128EEENSA_ILi256EEESG_EEENS_6half_tENS5_IJlSB_lEEESJ_SK_NS4_8TiledMMAINS4_8MMA_AtomIJNS4_4SM904GMMA26MMA_64x256x16_F32F16F16_SSILNSO_5MajorE0ELSQ_0ELNSO_7ScaleInE1ELSR_1EEEEEENS4_6LayoutINS5_IJSC_SB_SB_EEENS5_IJSB_NSA_ILi0EEESW_EEEEENS5_IJNS4_10UnderscoreESZ_SZ_EEEEENS4_23SM90_TMA_LOAD_MULTICASTENS4_14ComposedLayoutINS4_7SwizzleILi3ELi4ELi3EEENS4_18smem_ptr_flag_bitsILi16EEENSU_INS5_IJNSA_ILi8EEENSA_ILi64EEEEEENS5_IJS19_SB_EEEEEEEvNS4_8identityENS4_13SM90_TMA_LOADES1D_vS1E_EENS_8epilogue10collective6detail29Sm90TmaWarpSpecializedAdapterINS1I_15DefaultEpilogueISJ_SK_SK_NS1H_6thread17LinearCombinationISJ_Li1EffLNS1M_9ScaleType4KindE0ELNS_15FloatRoundStyleE2ESJ_EENS1_15EpilogueDefaultEEEEEvvEEEEvNT_6ParamsE --------------------------
	.section	.nv.info._ZN7cutlass13device_kernelINS_4gemm6kernel13GemmUniversalIN4cute5tupleIJiiiiEEENS1_10collective13CollectiveMmaINS1_34MainloopSm90TmaGmmaWarpSpecializedILi4ENS5_IJNS4_1CILi1EEENSA_ILi2EEESB_EEENS1_35KernelTmaWarpSpecializedCooperativeEEENS5_IJNSA_ILi128EEENSA_ILi256EEESG_EEENS_6half_tENS5_IJlSB_lEEESJ_SK_NS4_8TiledMMAINS4_8MMA_AtomIJNS4_4SM904GMMA26MMA_64x256x16_F32F16F16_SSILNSO_5MajorE0ELSQ_0ELNSO_7ScaleInE1ELSR_1EEEEEENS4_6LayoutINS5_IJSC_SB_SB_EEENS5_IJSB_NSA_ILi0EEESW_EEEEENS5_IJNS4_10UnderscoreESZ_SZ_EEEEENS4_23SM90_TMA_LOAD_MULTICASTENS4_14ComposedLayoutINS4_7SwizzleILi3ELi4ELi3EEENS4_18smem_ptr_flag_bitsILi16EEENSU_INS5_IJNSA_ILi8EEENSA_ILi64EEEEEENS5_IJS19_SB_EEEEEEEvNS4_8identityENS4_13SM90_TMA_LOADES1D_vS1E_EENS_8epilogue10collective6detail29Sm90TmaWarpSpecializedAdapterINS1I_15DefaultEpilogueISJ_SK_SK_NS1H_6thread17LinearCombinationISJ_Li1EffLNS1M_9ScaleType4KindE0ELNS_15FloatRoundStyleE2ESJ_EENS1_15EpilogueDefaultEEEEEvvEEEEvNT_6ParamsE,"",@"SHT_CUDA_INFO"
	.sectionflags	@""
	.align	4


	//----- nvinfo : EIATTR_CUDA_API_VERSION
	.align		4
        /*0000*/ 	.byte	0x04, 0x37
        /*0002*/ 	.short	(.L_21 - .L_20)
.L_20:
        /*0004*/ 	.word	0x00000082


	//----- nvinfo : EIATTR_KPARAM_INFO
	.align		4
.L_21:
        /*0008*/ 	.byte	0x04, 0x17
        /*000a*/ 	.short	(.L_23 - .L_22)
.L_22:
        /*000c*/ 	.word	0x00000000
        /*0010*/ 	.short	0x0000
        /*0012*/ 	.short	0x0070
        /*0014*/ 	.byte	0x00, 0xf0, 0x01, 0x10


	//----- nvinfo : EIATTR_SPARSE_MMA_MASK
	.align		4
.L_23:
        /*0018*/ 	.byte	0x03, 0x50
        /*001a*/ 	.short	0x0000


	//----- nvinfo : EIATTR_MAXREG_COUNT
	.align		4
        /*001c*/ 	.byte	0x03, 0x1b
        /*001e*/ 	.short	0x00a8


	//----- nvinfo : EIATTR_NUM_BARRIERS
	.align		4
        /*0020*/ 	.byte	0x02, 0x4c
        /*0022*/ 	.byte	0x01
	.zero		1


	//----- nvinfo : EIATTR_EXTERNS
	.align		4
        /*0024*/ 	.byte	0x04, 0x0f
        /*0026*/ 	.short	(.L_25 - .L_24)


	//   ....[0]....
	.align		4
.L_24:
        /*0028*/ 	.word	index@(__assertfail)


	//----- nvinfo : EIATTR_MERCURY_ISA_VERSION
	.align		4
.L_25:
        /*002c*/ 	.byte	0x03, 0x5f
        /*002e*/ 	.short	0x0101


	//----- nvinfo : EIATTR_INT_WARP_WIDE_INSTR_OFFSETS
	.align		4
        /*0030*/ 	.byte	0x04, 0x31
        /*0032*/ 	.short	(.L_27 - .L_26)


	//   ....[0]....
.L_26:
        /*0034*/ 	.word	0x00000420


	//   ....[1]....
        /*0038*/ 	.word	0x00000440


	//   ....[2]....
        /*003c*/ 	.word	0x00000610


	//   ....[3]....
        /*0040*/ 	.word	0x000020c0


	//----- nvinfo : EIATTR_COOP_GROUP_MASK_REGIDS
	.align		4
.L_27:
        /*0044*/ 	.byte	0x04, 0x29
        /*0046*/ 	.short	(.L_29 - .L_28)


	//   ....[0]....
.L_28:
        /*0048*/ 	.word	0xffffffff


	//   ....[1]....
        /*004c*/ 	.word	0xffffffff


	//   ....[2]....
        /*0050*/ 	.word	0xffffffff


	//   ....[3]....
        /*0054*/ 	.word	0xffffffff


	//   ....[4]....
        /*0058*/ 	.word	0xffffffff


	//   ....[5]....
        /*005c*/ 	.word	0xffffffff


	//----- nvinfo : EIATTR_COOP_GROUP_INSTR_OFFSETS
	.align		4
.L_29:
        /*0060*/ 	.byte	0x04, 0x28
        /*0062*/ 	.short	(.L_31 - .L_30)


	//   ....[0]....
.L_30:
        /*0064*/ 	.word	0x00000060


	//   ....[1]....
        /*0068*/ 	.word	0x00000070


	//   ....[2]....
        /*006c*/ 	.word	0x00000130


	//   ....[3]....
        /*0070*/ 	.word	0x000002d0


	//   ....[4]....
        /*0074*/ 	.word	0x00000780


	//   ....[5]....
        /*0078*/ 	.word	0x000011d0


	//----- nvinfo : EIATTR_REG_RECONFIG
	.align		4
.L_31:
        /*007c*/ 	.byte	0x01, 0x54
	.zero		2


	//----- nvinfo : EIATTR_SYSCALL_OFFSETS
	.align		4
        /*0080*/ 	.byte	0x04, 0x46
        /*0082*/ 	.short	(.L_33 - .L_32)


	//   ....[0]....
.L_32:
        /*0084*/ 	.word	0x00001390


	//----- nvinfo : EIATTR_MBARRIER_INSTR_OFFSETS
	.align		4
.L_33:
        /*0088*/ 	.byte	0x04, 0x39
        /*008a*/ 	.short	(.L_35 - .L_34)


	//   ....[0]....
.L_34:
        /*008c*/ 	.word	0x00000230
        /*0090*/ 	.word	0x000000ff
        /*0094*/ 	.word	0x00000000
        /*0098*/ 	.short	0x0100
        /*009a*/ 	.byte	0x08
	.zero		1


	//   ....[1]....
        /*009c*/ 	.word	0x00000240
        /*00a0*/ 	.word	0x000000ff
        /*00a4*/ 	.word	0x00000020
        /*00a8*/ 	.short	0x0100
        /*00aa*/ 	.byte	0x08
	.zero		1


	//   ....[2]....
        /*00ac*/ 	.word	0x00000250
        /*00b0*/ 	.word	0x000000ff
        /*00b4*/ 	.word	0x00000008
        /*00b8*/ 	.short	0x0100
        /*00ba*/ 	.byte	0x08
	.zero		1


	//   ....[3]....
        /*00bc*/ 	.word	0x00000260
        /*00c0*/ 	.word	0x000000ff
        /*00c4*/ 	.word	0x00000028
        /*00c8*/ 	.short	0x0100
        /*00ca*/ 	.byte	0x08
	.zero		1


	//   ....[4]....
        /*00cc*/ 	.word	0x00000270
        /*00d0*/ 	.word	0x000000ff
        /*00d4*/ 	.word	0x00000010
        /*00d8*/ 	.short	0x0100
        /*00da*/ 	.byte	0x08
	.zero		1


	//   ....[5]....
        /*00dc*/ 	.word	0x00000280
        /*00e0*/ 	.word	0x000000ff
        /*00e4*/ 	.word	0x00000030
        /*00e8*/ 	.short	0x0100
        /*00ea*/ 	.byte	0x08
	.zero		1


	//   ....[6]....
        /*00ec*/ 	.word	0x00000290
        /*00f0*/ 	.word	0x000000ff
        /*00f4*/ 	.word	0x00000018
        /*00f8*/ 	.short	0x0100
        /*00fa*/ 	.byte	0x08
	.zero		1


	//   ....[7]....
        /*00fc*/ 	.word	0x000002a0
        /*0100*/ 	.word	0x000000ff
        /*0104*/ 	.word	0x00000038
        /*0108*/ 	.short	0x0100
        /*010a*/ 	.byte	0x08
	.zero		1


	//   ....[8]....
        /*010c*/ 	.word	0x00000690
        /*0110*/ 	.word	0x000000ff
        /*0114*/ 	.word	0x00000050
        /*0118*/ 	.short	0x0100
        /*011a*/ 	.byte	0x06
	.zero		1


	//   ....[9]....
        /*011c*/ 	.word	0x00000720
        /*0120*/ 	.word	0x000000ff
        /*0124*/ 	.word	0x00000058
        /*0128*/ 	.short	0x0100
        /*012a*/ 	.byte	0x06
	.zero		1


	//   ....[10]....
        /*012c*/ 	.word	0x00001450
        /*0130*/ 	.word	0x00000003
        /*0134*/ 	.word	0x00000000
        /*0138*/ 	.short	0x010a
        /*013a*/ 	.byte	0x3f
	.zero		1


	//   ....[11]....
        /*013c*/ 	.word	0x00001490
        /*0140*/ 	.word	0x00000003
        /*0144*/ 	.word	0x00000000
        /*0148*/ 	.short	0x010a
        /*014a*/ 	.byte	0x3f
	.zero		1


	//   ....[12]....
        /*014c*/ 	.word	0x00001a90
        /*0150*/ 	.word	0x00000005
        /*0154*/ 	.word	0x00000000
        /*0158*/ 	.short	0x010a
        /*015a*/ 	.byte	0x3f
	.zero		1


	//   ....[13]....
        /*015c*/ 	.word	0x00001ad0
        /*0160*/ 	.word	0x00000005
        /*0164*/ 	.word	0x00000000
        /*0168*/ 	.short	0x010a
        /*016a*/ 	.byte	0x3f
	.zero		1


	//   ....[14]....
        /*016c*/ 	.word	0x00001f60
        /*0170*/ 	.word	0x00000005
        /*0174*/ 	.word	0x00000000
        /*0178*/ 	.short	0x0101
        /*017a*/ 	.byte	0x3f
	.zero		1


	//   ....[15]....
        /*017c*/ 	.word	0x00002140
        /*0180*/ 	.word	0x00000003
        /*0184*/ 	.word	0x00000000
        /*0188*/ 	.short	0x0101
        /*018a*/ 	.byte	0x3f
	.zero		1


	//   ....[16]....
        /*018c*/ 	.word	0x0000af30
        /*0190*/ 	.word	0x00000016
        /*0194*/ 	.word	0x00000020
        /*0198*/ 	.short	0x010a
        /*019a*/ 	.byte	0x3f
	.zero		1


	//   ....[17]....
        /*019c*/ 	.word	0x0000b3c0
        /*01a0*/ 	.word	0x00000005
        /*01a4*/ 	.word	0x00000058
        /*01a8*/ 	.short	0x0101
        /*01aa*/ 	.byte	0x3f
	.zero		1


	//   ....[18]....
        /*01ac*/ 	.word	0x0000bad0
        /*01b0*/ 	.word	0x00000007
        /*01b4*/ 	.word	0x00000000
        /*01b8*/ 	.short	0x010a
        /*01ba*/ 	.byte	0x3f
	.zero		1


	//   ....[19]....
        /*01bc*/ 	.word	0x0000bb50
        /*01c0*/ 	.word	0x00000008
        /*01c4*/ 	.word	0x00000000
        /*01c8*/ 	.short	0x010a
        /*01ca*/ 	.byte	0x3f
	.zero		1


	//   ....[20]....
        /*01cc*/ 	.word	0x0000bbe0
        /*01d0*/ 	.word	0x0000000b
        /*01d4*/ 	.word	0x00000000
        /*01d8*/ 	.short	0x010a
        /*01da*/ 	.byte	0x3f
	.zero		1


	//   ....[21]....
        /*01dc*/ 	.word	0x0000bc70
        /*01e0*/ 	.word	0x00000003
        /*01e4*/ 	.word	0x00000000
        /*01e8*/ 	.short	0x010a
        /*01ea*/ 	.byte	0x3f
	.zero		1


	//   ....[22]....
        /*01ec*/ 	.word	0x0000bcd0
        /*01f0*/ 	.word	0x00000003
        /*01f4*/ 	.word	0x00000000
        /*01f8*/ 	.short	0x010a
        /*01fa*/ 	.byte	0x3f
	.zero		1


	//   ....[23]....
        /*01fc*/ 	.word	0x0000bd20
        /*0200*/ 	.word	0x00000005
        /*0204*/ 	.word	0x00000000
        /*0208*/ 	.short	0x010a
        /*020a*/ 	.byte	0x3f
	.zero		1


	//   ....[24]....
        /*020c*/ 	.word	0x0000bdf0
        /*0210*/ 	.word	0x00000016
        /*0214*/ 	.word	0x00000020
        /*0218*/ 	.short	0x010a
        /*021a*/ 	.byte	0x3f
	.zero		1


	//   ....[25]....
        /*021c*/ 	.word	0x0000bec0
        /*0220*/ 	.word	0x00000007
        /*0224*/ 	.word	0x00000000
        /*0228*/ 	.short	0x010a
        /*022a*/ 	.byte	0x3f
	.zero		1


	//   ....[26]....
        /*022c*/ 	.word	0x0000bf10
        /*0230*/ 	.word	0x00000008
        /*0234*/ 	.word	0x00000000
        /*0238*/ 	.short	0x010a
        /*023a*/ 	.byte	0x3f
	.zero		1


	//   ....[27]....
        /*023c*/ 	.word	0x0000bf60
        /*0240*/ 	.word	0x0000000b
        /*0244*/ 	.word	0x00000000
        /*0248*/ 	.short	0x010a
        /*024a*/ 	.byte	0x3f
	.zero		1


	//----- nvinfo : EIATTR_NUM_MBARRIERS
	.align		4
.L_35:
        /*024c*/ 	.byte	0x03, 0x38
        /*024e*/ 	.short	0x000a


	//----- nvinfo : EIATTR_EXIT_INSTR_OFFSETS
	.align		4
        /*0250*/ 	.byte	0x04, 0x1c
        /*0252*/ 	.short	(.L_37 - .L_36)


	//   ....[0]....
.L_36:
        /*0254*/ 	.word	0x000008e0


	//   ....[1]....
        /*0258*/ 	.word	0x00001100


	//   ....[2]....
        /*025c*/ 	.word	0x0000a650


	//   ....[3]....
        /*0260*/ 	.word	0x0000abb0


	//   ....[4]....
        /*0264*/ 	.word	0x0000bcc0


	//----- nvinfo : EIATTR_MAX_THREADS
	.align		4
.L_37:
        /*0268*/ 	.byte	0x04, 0x05
        /*026a*/ 	.short	(.L_39 - .L_38)
.L_38:
        /*026c*/ 	.word	0x00000180
        /*0270*/ 	.word	0x00000001
        /*0274*/ 	.word	0x00000001


	//----- nvinfo : EIATTR_CRS_STACK_SIZE
	.align		4
.L_39:
        /*0278*/ 	.byte	0x04, 0x1e
        /*027a*/ 	.short	(.L_41 - .L_40)
.L_40:
        /*027c*/ 	.word	0x00000000


	//----- nvinfo : EIATTR_CBANK_PARAM_SIZE
	.align		4
.L_41:
        /*0280*/ 	.byte	0x03, 0x19
        /*0282*/ 	.short	0x0470


	//----- nvinfo : EIATTR_PARAM_CBANK
	.align		4
        /*0284*/ 	.byte	0x04, 0x0a
        /*0286*/ 	.short	(.L_43 - .L_42)
	.align		4
.L_42:
        /*0288*/ 	.word	index@(.nv.constant0._ZN7cutlass13device_kernelINS_4gemm6kernel13GemmUniversalIN4cute5tupleIJiiiiEEENS1_10collective13CollectiveMmaINS1_34MainloopSm90TmaGmmaWarpSpecializedILi4ENS5_IJNS4_1CILi1EEENSA_ILi2EEESB_EEENS1_35KernelTmaWarpSpecializedCooperativeEEENS5_IJNSA_ILi128EEENSA_ILi256EEESG_EEENS_6half_tENS5_IJlSB_lEEESJ_SK_NS4_8TiledMMAINS4_8MMA_AtomIJNS4_4SM904GMMA26MMA_64x256x16_F32F16F16_SSILNSO_5MajorE0ELSQ_0ELNSO_7ScaleInE1ELSR_1EEEEEENS4_6LayoutINS5_IJSC_SB_SB_EEENS5_IJSB_NSA_ILi0EEESW_EEEEENS5_IJNS4_10UnderscoreESZ_SZ_EEEEENS4_23SM90_TMA_LOAD_MULTICASTENS4_14ComposedLayoutINS4_7SwizzleILi3ELi4ELi3EEENS4_18smem_ptr_flag_bitsILi16EEENSU_INS5_IJNSA_ILi8EEENSA_ILi64EEEEEENS5_IJS19_SB_EEEEEEEvNS4_8identityENS4_13SM90_TMA_LOADES1D_vS1E_EENS_8epilogue10collective6detail29Sm90TmaWarpSpecializedAdapterINS1I_15DefaultEpilogueISJ_SK_SK_NS1H_6thread17LinearCombinationISJ_Li1EffLNS1M_9ScaleType4KindE0ELNS_15FloatRoundStyleE2ESJ_EENS1_15EpilogueDefaultEEEEEvvEEEEvNT_6ParamsE)
        /*028c*/ 	.short	0x0210
        /*028e*/ 	.short	0x0470


	//----- nvinfo : EIATTR_SW_WAR
	.align		4
.L_43:
        /*0290*/ 	.byte	0x04, 0x36
        /*0292*/ 	.short	(.L_45 - .L_44)
.L_44:
        /*0294*/ 	.word	0x00000008
.L_45:


//--------------------- .nv.callgraph             --------------------------
	.section	.nv.callgraph,"",@"SHT_CUDA_CALLGRAPH"
	.align	4
	.sectionentsize	8
	.align		4
        /*0000*/ 	.word	0x00000000
	.align		4
        /*0004*/ 	.word	0xffffffff
	.align		4
        /*0008*/ 	.word	index@(_ZN7cutlass13device_kernelINS_4gemm6kernel13GemmUniversalIN4cute5tupleIJiiiiEEENS1_10collective13CollectiveMmaINS1_34MainloopSm90TmaGmmaWarpSpecializedILi4ENS5_IJNS4_1CILi1EEENSA_ILi2EEESB_EEENS1_35KernelTmaWarpSpecializedCooperativeEEENS5_IJNSA_ILi128EEENSA_ILi256EEESG_EEENS_6half_tENS5_IJlSB_lEEESJ_SK_NS4_8TiledMMAINS4_8MMA_AtomIJNS4_4SM904GMMA26MMA_64x256x16_F32F16F16_SSILNSO_5MajorE0ELSQ_0ELNSO_7ScaleInE1ELSR_1EEEEEENS4_6LayoutINS5_IJSC_SB_SB_EEENS5_IJSB_NSA_ILi0EEESW_EEEEENS5_IJNS4_10UnderscoreESZ_SZ_EEEEENS4_23SM90_TMA_LOAD_MULTICASTENS4_14ComposedLayoutINS4_7SwizzleILi3ELi4ELi3EEENS4_18smem_ptr_flag_bitsILi16EEENSU_INS5_IJNSA_ILi8EEENSA_ILi64EEEEEENS5_IJS19_SB_EEEEEEEvNS4_8identityENS4_13SM90_TMA_LOADES1D_vS1E_EENS_8epilogue10collective6detail29Sm90TmaWarpSpecializedAdapterINS1I_15DefaultEpilogueISJ_SK_SK_NS1H_6thread17LinearCombinationISJ_Li1EffLNS1M_9ScaleType4KindE0ELNS_15FloatRoundStyleE2ESJ_EENS1_15EpilogueDefaultEEEEEvvEEEEvNT_6ParamsE)
	.align		4
        /*000c*/ 	.word	index@(__assertfail)
	.align		4
        /*0010*/ 	.word	0x00000000
	.align		4
        /*0014*/ 	.word	0xfffffffe
	.align		4
        /*0018*/ 	.word	0x00000000
	.align		4
        /*001c*/ 	.word	0xfffffffd
	.align		4
        /*0020*/ 	.word	0x00000000
	.align		4
        /*0024*/ 	.word	0xfffffffc


//--------------------- .nv.constant4             --------------------------
	.section	.nv.constant4,"a",@progbits
	.align	8
	.align		8
.nv.constant4:
        /*0000*/ 	.dword	__assertfail
	.align		8
        /*0008*/ 	.dword	__unnamed_1
	.align		8
        /*0010*/ 	.dword	_ZN39_INTERNAL_62fef290_4_k_cu_3d722f3f_31214cuda3std3__45__cpo5beginE
	.align		8
        /*0018*/ 	.dword	_ZN39_INTERNAL_62fef290_4_k_cu_3d722f3f_31214cuda3std3__45__cpo3endE
	.align		8
        /*0020*/ 	.dword	_ZN39_INTERNAL_62fef290_4_k_cu_3d722f3f_31214cuda3std3__45__cpo6cbeginE
	.align		8
        /*0028*/ 	.dword	_ZN39_INTERNAL_62fef290_4_k_cu_3d722f3f_31214cuda3std3__45__cpo4cendE
	.align		8
        /*0030*/ 	.dword	_ZN39_INTERNAL_62fef290_4_k_cu_3d722f3f_31214cuda3std3__441_GLOBAL__N__62fef290_4_k_cu_3d722f3f_31216ignoreE
	.align		8
        /*0038*/ 	.dword	_ZN39_INTERNAL_62fef290_4_k_cu_3d722f3f_31214cuda3std3__419piecewise_constructE
	.align		8
        /*0040*/ 	.dword	_ZN39_INTERNAL_62fef290_4_k_cu_3d722f3f_31214cuda3std3__48in_placeE
	.align		8
        /*0048*/ 	.dword	_ZN39_INTERNAL_62fef290_4_k_cu_3d722f3f_31214cuda3std6ranges3__45__cpo4swapE
	.align		8
        /*0050*/ 	.dword	_ZN39_INTERNAL_62fef290_4_k_cu_3d722f3f_31214cuda3std6ranges3__45__cpo9iter_moveE
	.align		8
        /*0058*/ 	.dword	_ZN39_INTERNAL_62fef290_4_k_cu_3d722f3f_31214cute7productE
	.align		8
        /*0060*/ 	.dword	_ZN39_INTERNAL_62fef290_4_k_cu_3d722f3f_31214cute1_E
	.align		8
        /*0068*/ 	.dword	$str$22
	.align		8
        /*0070*/ 	.dword	$str$23


//--------------------- .text._ZN7cutlass13device_kernelINS_4gemm6kernel13GemmUniversalIN4cute5tupleIJiiiiEEENS1_10collective13CollectiveMmaINS1_34MainloopSm90TmaGmmaWarpSpecializedILi4ENS5_IJNS4_1CILi1EEENSA_ILi2EEESB_EEENS1_35KernelTmaWarpSpecializedCooperativeEEENS5_IJNSA_ILi128EEENSA_ILi256EEESG_EEENS_6half_tENS5_IJlSB_lEEESJ_SK_NS4_8TiledMMAINS4_8MMA_AtomIJNS4_4SM904GMMA26MMA_64x256x16_F32F16F16_SSILNSO_5MajorE0ELSQ_0ELNSO_7ScaleInE1ELSR_1EEEEEENS4_6LayoutINS5_IJSC_SB_SB_EEENS5_IJSB_NSA_ILi0EEESW_EEEEENS5_IJNS4_10UnderscoreESZ_SZ_EEEEENS4_23SM90_TMA_LOAD_MULTICASTENS4_14ComposedLayoutINS4_7SwizzleILi3ELi4ELi3EEENS4_18smem_ptr_flag_bitsILi16EEENSU_INS5_IJNSA_ILi8EEENSA_ILi64EEEEEENS5_IJS19_SB_EEEEEEEvNS4_8identityENS4_13SM90_TMA_LOADES1D_vS1E_EENS_8epilogue10collective6detail29Sm90TmaWarpSpecializedAdapterINS1I_15DefaultEpilogueISJ_SK_SK_NS1H_6thread17LinearCombinationISJ_Li1EffLNS1M_9ScaleType4KindE0ELNS_15FloatRoundStyleE2ESJ_EENS1_15EpilogueDefaultEEEEEvvEEEEvNT_6ParamsE --------------------------
	.section	.text._ZN7cutlass13device_kernelINS_4gemm6kernel13GemmUniversalIN4cute5tupleIJiiiiEEENS1_10collective13CollectiveMmaINS1_34MainloopSm90TmaGmmaWarpSpecializedILi4ENS5_IJNS4_1CILi1EEENSA_ILi2EEESB_EEENS1_35KernelTmaWarpSpecializedCooperativeEEENS5_IJNSA_ILi128EEENSA_ILi256EEESG_EEENS_6half_tENS5_IJlSB_lEEESJ_SK_NS4_8TiledMMAINS4_8MMA_AtomIJNS4_4SM904GMMA26MMA_64x256x16_F32F16F16_SSILNSO_5MajorE0ELSQ_0ELNSO_7ScaleInE1ELSR_1EEEEEENS4_6LayoutINS5_IJSC_SB_SB_EEENS5_IJSB_NSA_ILi0EEESW_EEEEENS5_IJNS4_10UnderscoreESZ_SZ_EEEEENS4_23SM90_TMA_LOAD_MULTICASTENS4_14ComposedLayoutINS4_7SwizzleILi3ELi4ELi3EEENS4_18smem_ptr_flag_bitsILi16EEENSU_INS5_IJNSA_ILi8EEENSA_ILi64EEEEEENS5_IJS19_SB_EEEEEEEvNS4_8identityENS4_13SM90_TMA_LOADES1D_vS1E_EENS_8epilogue10collective6detail29Sm90TmaWarpSpecializedAdapterINS1I_15DefaultEpilogueISJ_SK_SK_NS1H_6thread17LinearCombinationISJ_Li1EffLNS1M_9ScaleType4KindE0ELNS_15FloatRoundStyleE2ESJ_EENS1_15EpilogueDefaultEEEEEvvEEEEvNT_6ParamsE,"ax",@progbits
	.align	128
.text._ZN7cutlass13device_kernelINS_4gemm6kernel13GemmUniversalIN4cute5tupleIJiiiiEEENS1_10collective13CollectiveMmaINS1_34MainloopSm90TmaGmmaWarpSpecializedILi4ENS5_IJNS4_1CILi1EEENSA_ILi2EEESB_EEENS1_35KernelTmaWarpSpecializedCooperativeEEENS5_IJNSA_ILi128EEENSA_ILi256EEESG_EEENS_6half_tENS5_IJlSB_lEEESJ_SK_NS4_8TiledMMAINS4_8MMA_AtomIJNS4_4SM904GMMA26MMA_64x256x16_F32F16F16_SSILNSO_5MajorE0ELSQ_0ELNSO_7ScaleInE1ELSR_1EEEEEENS4_6LayoutINS5_IJSC_SB_SB_EEENS5_IJSB_NSA_ILi0EEESW_EEEEENS5_IJNS4_10UnderscoreESZ_SZ_EEEEENS4_23SM90_TMA_LOAD_MULTICASTENS4_14ComposedLayoutINS4_7SwizzleILi3ELi4ELi3EEENS4_18smem_ptr_flag_bitsILi16EEENSU_INS5_IJNSA_ILi8EEENSA_ILi64EEEEEENS5_IJS19_SB_EEEEEEEvNS4_8identityENS4_13SM90_TMA_LOADES1D_vS1E_EENS_8epilogue10collective6detail29Sm90TmaWarpSpecializedAdapterINS1I_15DefaultEpilogueISJ_SK_SK_NS1H_6thread17LinearCombinationISJ_Li1EffLNS1M_9ScaleType4KindE0ELNS_15FloatRoundStyleE2ESJ_EENS1_15EpilogueDefaultEEEEEvvEEEEvNT_6ParamsE:
        .type           _ZN7cutlass13device_kernelINS_4gemm6kernel13GemmUniversalIN4cute5tupleIJiiiiEEENS1_10collective13CollectiveMmaINS1_34MainloopSm90TmaGmmaWarpSpecializedILi4ENS5_IJNS4_1CILi1EEENSA_ILi2EEESB_EEENS1_35KernelTmaWarpSpecializedCooperativeEEENS5_IJNSA_ILi128EEENSA_ILi256EEESG_EEENS_6half_tENS5_IJlSB_lEEESJ_SK_NS4_8TiledMMAINS4_8MMA_AtomIJNS4_4SM904GMMA26MMA_64x256x16_F32F16F16_SSILNSO_5MajorE0ELSQ_0ELNSO_7ScaleInE1ELSR_1EEEEEENS4_6LayoutINS5_IJSC_SB_SB_EEENS5_IJSB_NSA_ILi0EEESW_EEEEENS5_IJNS4_10UnderscoreESZ_SZ_EEEEENS4_23SM90_TMA_LOAD_MULTICASTENS4_14ComposedLayoutINS4_7SwizzleILi3ELi4ELi3EEENS4_18smem_ptr_flag_bitsILi16EEENSU_INS5_IJNSA_ILi8EEENSA_ILi64EEEEEENS5_IJS19_SB_EEEEEEEvNS4_8identityENS4_13SM90_TMA_LOADES1D_vS1E_EENS_8epilogue10collective6detail29Sm90TmaWarpSpecializedAdapterINS1I_15DefaultEpilogueISJ_SK_SK_NS1H_6thread17LinearCombinationISJ_Li1EffLNS1M_9ScaleType4KindE0ELNS_15FloatRoundStyleE2ESJ_EENS1_15EpilogueDefaultEEEEEvvEEEEvNT_6ParamsE,@function
        .size           _ZN7cutlass13device_kernelINS_4gemm6kernel13GemmUniversalIN4cute5tupleIJiiiiEEENS1_10collective13CollectiveMmaINS1_34MainloopSm90TmaGmmaWarpSpecializedILi4ENS5_IJNS4_1CILi1EEENSA_ILi2EEESB_EEENS1_35KernelTmaWarpSpecializedCooperativeEEENS5_IJNSA_ILi128EEENSA_ILi256EEESG_EEENS_6half_tENS5_IJlSB_lEEESJ_SK_NS4_8TiledMMAINS4_8MMA_AtomIJNS4_4SM904GMMA26MMA_64x256x16_F32F16F16_SSILNSO_5MajorE0ELSQ_0ELNSO_7ScaleInE1ELSR_1EEEEEENS4_6LayoutINS5_IJSC_SB_SB_EEENS5_IJSB_NSA_ILi0EEESW_EEEEENS5_IJNS4_10UnderscoreESZ_SZ_EEEEENS4_23SM90_TMA_LOAD_MULTICASTENS4_14ComposedLayoutINS4_7SwizzleILi3ELi4ELi3EEENS4_18smem_ptr_flag_bitsILi16EEENSU_INS5_IJNSA_ILi8EEENSA_ILi64EEEEEENS5_IJS19_SB_EEEEEEEvNS4_8identityENS4_13SM90_TMA_LOADES1D_vS1E_EENS_8epilogue10collective6detail29Sm90TmaWarpSpecializedAdapterINS1I_15DefaultEpilogueISJ_SK_SK_NS1H_6thread17LinearCombinationISJ_Li1EffLNS1M_9ScaleType4KindE0ELNS_15FloatRoundStyleE2ESJ_EENS1_15EpilogueDefaultEEEEEvvEEEEvNT_6ParamsE,(.L_x_325 - _ZN7cutlass13device_kernelINS_4gemm6kernel13GemmUniversalIN4cute5tupleIJiiiiEEENS1_10collective13CollectiveMmaINS1_34MainloopSm90TmaGmmaWarpSpecializedILi4ENS5_IJNS4_1CILi1EEENSA_ILi2EEESB_EEENS1_35KernelTmaWarpSpecializedCooperativeEEENS5_IJNSA_ILi128EEENSA_ILi256EEESG_EEENS_6half_tENS5_IJlSB_lEEESJ_SK_NS4_8TiledMMAINS4_8MMA_AtomIJNS4_4SM904GMMA26MMA_64x256x16_F32F16F16_SSILNSO_5MajorE0ELSQ_0ELNSO_7ScaleInE1ELSR_1EEEEEENS4_6LayoutINS5_IJSC_SB_SB_EEENS5_IJSB_NSA_ILi0EEESW_EEEEENS5_IJNS4_10UnderscoreESZ_SZ_EEEEENS4_23SM90_TMA_LOAD_MULTICASTENS4_14ComposedLayoutINS4_7SwizzleILi3ELi4ELi3EEENS4_18smem_ptr_flag_bitsILi16EEENSU_INS5_IJNSA_ILi8EEENSA_ILi64EEEEEENS5_IJS19_SB_EEEEEEEvNS4_8identityENS4_13SM90_TMA_LOADES1D_vS1E_EENS_8epilogue10collective6detail29Sm90TmaWarpSpecializedAdapterINS1I_15DefaultEpilogueISJ_SK_SK_NS1H_6thread17LinearCombinationISJ_Li1EffLNS1M_9ScaleType4KindE0ELNS_15FloatRoundStyleE2ESJ_EENS1_15EpilogueDefaultEEEEEvvEEEEvNT_6ParamsE)
        .other          _ZN7cutlass13device_kernelINS_4gemm6kernel13GemmUniversalIN4cute5tupleIJiiiiEEENS1_10collective13CollectiveMmaINS1_34MainloopSm90TmaGmmaWarpSpecializedILi4ENS5_IJNS4_1CILi1EEENSA_ILi2EEESB_EEENS1_35KernelTmaWarpSpecializedCooperativeEEENS5_IJNSA_ILi128EEENSA_ILi256EEESG_EEENS_6half_tENS5_IJlSB_lEEESJ_SK_NS4_8TiledMMAINS4_8MMA_AtomIJNS4_4SM904GMMA26MMA_64x256x16_F32F16F16_SSILNSO_5MajorE0ELSQ_0ELNSO_7ScaleInE1ELSR_1EEEEEENS4_6LayoutINS5_IJSC_SB_SB_EEENS5_IJSB_NSA_ILi0EEESW_EEEEENS5_IJNS4_10UnderscoreESZ_SZ_EEEEENS4_23SM90_TMA_LOAD_MULTICASTENS4_14ComposedLayoutINS4_7SwizzleILi3ELi4ELi3EEENS4_18smem_ptr_flag_bitsILi16EEENSU_INS5_IJNSA_ILi8EEENSA_ILi64EEEEEENS5_IJS19_SB_EEEEEEEvNS4_8identityENS4_13SM90_TMA_LOADES1D_vS1E_EENS_8epilogue10collective6detail29Sm90TmaWarpSpecializedAdapterINS1I_15DefaultEpilogueISJ_SK_SK_NS1H_6thread17LinearCombinationISJ_Li1EffLNS1M_9ScaleType4KindE0ELNS_15FloatRoundStyleE2ESJ_EENS1_15EpilogueDefaultEEEEEvvEEEEvNT_6ParamsE,@"STO_CUDA_ENTRY STV_DEFAULT"
_ZN7cutlass13device_kernelINS_4gemm6kernel13GemmUniversalIN4cute5tupleIJiiiiEEENS1_10collective13CollectiveMmaINS1_34MainloopSm90TmaGmmaWarpSpecializedILi4ENS5_IJNS4_1CILi1EEENSA_ILi2EEESB_EEENS1_35KernelTmaWarpSpecializedCooperativeEEENS5_IJNSA_ILi128EEENSA_ILi256EEESG_EEENS_6half_tENS5_IJlSB_lEEESJ_SK_NS4_8TiledMMAINS4_8MMA_AtomIJNS4_4SM904GMMA26MMA_64x256x16_F32F16F16_SSILNSO_5MajorE0ELSQ_0ELNSO_7ScaleInE1ELSR_1EEEEEENS4_6LayoutINS5_IJSC_SB_SB_EEENS5_IJSB_NSA_ILi0EEESW_EEEEENS5_IJNS4_10UnderscoreESZ_SZ_EEEEENS4_23SM90_TMA_LOAD_MULTICASTENS4_14ComposedLayoutINS4_7SwizzleILi3ELi4ELi3EEENS4_18smem_ptr_flag_bitsILi16EEENSU_INS5_IJNSA_ILi8EEENSA_ILi64EEEEEENS5_IJS19_SB_EEEEEEEvNS4_8identityENS4_13SM90_TMA_LOADES1D_vS1E_EENS_8epilogue10collective6detail29Sm90TmaWarpSpecializedAdapterINS1I_15DefaultEpilogueISJ_SK_SK_NS1H_6thread17LinearCombinationISJ_Li1EffLNS1M_9ScaleType4KindE0ELNS_15FloatRoundStyleE2ESJ_EENS1_15EpilogueDefaultEEEEEvvEEEEvNT_6ParamsE:
[----:B------:R-:W0:Y:S01]  /*0000*/  LDC R1, c[0x0][0x28] ;  /* 0x00000a00ff017b82 */ /* 0x000e220000000800 */
[----:B------:R-:W1:Y:S01]  /*0010*/  S2R R18, SR_TID.X ;  /* 0x0000000000127919 */ /* 0x000e620000002100 */
[----:B------:R-:W-:Y:S01]  /*0020*/  ELECT P0, URZ, PT ;  /* 0x00000000003f782f */ /* 0x000fe20003800000 */
[----:B------:R-:W-:Y:S01]  /*0030*/  BSSY B0, `(.L_x_0) ;  /* 0x000000f000007945 */ /* 0x000fe20003800000 */
[--C-:B-1----:R-:W-:Y:S02]  /*0040*/  SHF.R.U32.HI R0, RZ, 0x5, R18.reuse ;  /* 0x00000005ff007819 */ /* 0x102fe40000011612 */
[----:B------:R-:W-:-:S03]  /*0050*/  SHF.R.U32.HI R3, RZ, 0x7, R18 ;  /* 0x00000007ff037819 */ /* 0x000fc60000011612 */
[----:B------:R-:W1:Y:S04]  /*0060*/  SHFL.IDX PT, R2, R0, RZ, 0x1f ;  /* 0x00001fff00027589 */ /* 0x000e6800000e0000 */
[----:B------:R2:W3:Y:S01]  /*0070*/  SHFL.IDX PT, R5, R3, RZ, 0x1f ;  /* 0x00001fff03057589 */ /* 0x0004e200000e0000 */
[----:B-1----:R-:W-:-:S13]  /*0080*/  ISETP.NE.OR P0, PT, R2, RZ, !P0 ;  /* 0x000000ff0200720c */ /* 0x002fda0004705670 */
[----:B0-23--:R-:W-:Y:S05]  /*0090*/  @P0 BRA `(.L_x_1) ;  /* 0x0000000000200947 */ /* 0x00dfea0003800000 */
[----:B------:R-:W-:Y:S02]  /*00a0*/  ULDC.64 UR4, c[0x0][0x198] ;  /* 0x0000660000047ab9 */ /* 0x000fe40000000a00 */
[----:B------:R-:W-:Y:S02]  /*00b0*/  UIADD3 UR6, UP0, UR4, 0xf0, URZ ;  /* 0x000000f004067890 */ /* 0x000fe4000ff1e03f */
[----:B------:R-:W-:Y:S02]  /*00c0*/  UIADD3 UR4, UP1, UR4, 0x1f0, URZ ;  /* 0x000001f004047890 */ /* 0x000fe4000ff3e03f */
[----:B------:R-:W-:Y:S02]  /*00d0*/  UIADD3.X UR7, URZ, UR5, URZ, UP0, !UPT ;  /* 0x000000053f077290 */ /* 0x000fe400087fe43f */
[----:B------:R-:W-:-:S07]  /*00e0*/  UIADD3.X UR5, URZ, UR5, URZ, UP1, !UPT ;  /* 0x000000053f057290 */ /* 0x000fce0008ffe43f */
[----:B------:R0:W-:Y:S02]  /*00f0*/  UTMACCTL.PF [UR6] ;  /* 0x00000000060079b9 */ /* 0x0001e40008040000 */
[----:B------:R0:W-:Y:S02]  /*0100*/  UTMACCTL.PF [UR4] ;  /* 0x00000000040079b9 */ /* 0x0001e40008040000 */
[----:B0-----:R-:W-:Y:S01]  /*0110*/  NOP ;  /* 0x0000000000007918 */ /* 0x001fe20000000000 */
.L_x_1:
[----:B------:R-:W-:Y:S05]  /*0120*/  BSYNC B0 ;  /* 0x0000000000007941 */ /* 0x000fea0003800000 */
.L_x_0:
[----:B------:R-:W0:Y:S02]  /*0130*/  SHFL.IDX PT, R3, R0, RZ, 0x1f ;  /* 0x00001fff00037589 */ /* 0x000e2400000e0000 */
[----:B0-----:R-:W-:-:S13]  /*0140*/  ISETP.NE.AND P0, PT, R3, RZ, PT ;  /* 0x000000ff0300720c */ /* 0x001fda0003f05270 */
[----:B------:R-:W-:Y:S05]  /*0150*/  @P0 BRA `(.L_x_2) ;  /* 0x0000000000580947 */ /* 0x000fea0003800000 */
[----:B------:R-:W0:Y:S01]  /*0160*/  S2UR UR8, SR_CgaCtaId ;  /* 0x00000000000879c3 */ /* 0x000e220000008800 */
[----:B------:R-:W-:Y:S01]  /*0170*/  UMOV UR4, 0x400 ;  /* 0x0000040000047882 */ /* 0x000fe20000000000 */
[----:B------:R-:W-:Y:S01]  /*0180*/  UMOV UR5, 0x1 ;  /* 0x0000000100057882 */ /* 0x000fe20000000000 */
[----:B------:R-:W-:Y:S01]  /*0190*/  UMOV UR6, 0x4 ;  /* 0x0000000400067882 */ /* 0x000fe20000000000 */
[----:B------:R-:W-:Y:S01]  /*01a0*/  ELECT P0, URZ, PT ;  /* 0x00000000003f782f */ /* 0x000fe20003800000 */
[----:B------:R-:W-:-:S04]  /*01b0*/  UIADD3 UR6, -UR6, 0x100000, URZ ;  /* 0x0010000006067890 */ /* 0x000fc8000fffe13f */
[----:B------:R-:W-:Y:S02]  /*01c0*/  USHF.L.U32 UR7, UR6, 0xb, URZ ;  /* 0x0000000b06077899 */ /* 0x000fe4000800063f */
[----:B------:R-:W-:Y:S02]  /*01d0*/  USHF.L.U32 UR6, UR6, 0x1, URZ ;  /* 0x0000000106067899 */ /* 0x000fe4000800063f */
[----:B0-----:R-:W-:Y:S02]  /*01e0*/  ULEA UR8, UR8, UR4, 0x18 ;  /* 0x0000000408087291 */ /* 0x001fe4000f8ec03f */
[----:B------:R-:W-:-:S04]  /*01f0*/  UIADD3 UR4, -UR5, 0x100000, URZ ;  /* 0x0010000005047890 */ /* 0x000fc8000fffe13f */
[----:B------:R-:W-:Y:S02]  /*0200*/  USHF.L.U32 UR5, UR4, 0xb, URZ ;  /* 0x0000000b04057899 */ /* 0x000fe4000800063f */
[----:B------:R-:W-:Y:S01]  /*0210*/  USHF.L.U32 UR4, UR4, 0x1, URZ ;  /* 0x0000000104047899 */ /* 0x000fe2000800063f */
[----:B------:R-:W0:Y:S11]  /*0220*/  FENCE.VIEW.ASYNC.S ;  /* 0x00000000000073c6 */ /* 0x000e360000000000 */
[----:B0-----:R0:W1:Y:S01]  /*0230*/  SYNCS.EXCH.64 URZ, [UR8], UR4 ;  /* 0x00000004083f75b2 */ /* 0x0010620008000100 */
[----:B------:R0:W2:Y:S01]  /*0240*/  SYNCS.EXCH.64 URZ, [UR8+0x20], UR6 ;  /* 0x00002006083f75b2 */ /* 0x0000a20008000100 */
[----:B------:R0:W3:Y:S01]  /*0250*/  SYNCS.EXCH.64 URZ, [UR8+0x8], UR4 ;  /* 0x00000804083f75b2 */ /* 0x0000e20008000100 */
[----:B------:R0:W4:Y:S01]  /*0260*/  SYNCS.EXCH.64 URZ, [UR8+0x28], UR6 ;  /* 0x00002806083f75b2 */ /* 0x0001220008000100 */
[----:B------:R0:W0:Y:S01]  /*0270*/  SYNCS.EXCH.64 URZ, [UR8+0x10], UR4 ;  /* 0x00001004083f75b2 */ /* 0x0000220008000100 */
[----:B------:R0:W0:Y:S01]  /*0280*/  SYNCS.EXCH.64 URZ, [UR8+0x30], UR6 ;  /* 0x00003006083f75b2 */ /* 0x0000220008000100 */
[----:B------:R0:W0:Y:S01]  /*0290*/  SYNCS.EXCH.64 URZ, [UR8+0x18], UR4 ;  /* 0x00001804083f75b2 */ /* 0x0000220008000100 */
[----:B------:R0:W0:Y:S01]  /*02a0*/  SYNCS.EXCH.64 URZ, [UR8+0x38], UR6 ;  /* 0x00003806083f75b2 */ /* 0x0000220008000100 */
[----:B------:R-:W-:Y:S01]  /*02b0*/  NOP ;  /* 0x0000000000007918 */ /* 0x000fe20000000000 */
.L_x_2:
[----:B------:R-:W-:Y:S01]  /*02c0*/  SHF.R.S32.HI R7, RZ, 0x1f, R18 ;  /* 0x0000001fff077819 */ /* 0x000fe20000011412 */
[----:B------:R-:W5:Y:S01]  /*02d0*/  SHFL.IDX PT, R0, R0, RZ, 0x1f ;  /* 0x00001fff00007589 */ /* 0x000f6200000e0000 */
[----:B0-----:R-:W0:Y:S01]  /*02e0*/  S2UR UR8, SR_CTAID.X ;  /* 0x00000000000879c3 */ /* 0x001e220000002500 */
[----:B------:R-:W-:Y:S02]  /*02f0*/  ELECT P0, URZ, PT ;  /* 0x00000000003f782f */ /* 0x000fe40003800000 */
[----:B------:R-:W-:Y:S01]  /*0300*/  LEA.HI R7, R7, R18, RZ, 0x7 ;  /* 0x0000001207077211 */ /* 0x000fe200078f38ff */
[----:B------:R-:W1:Y:S01]  /*0310*/  S2R R4, SR_CTAID.Y ;  /* 0x0000000000047919 */ /* 0x000e620000002600 */
[----:B------:R-:W-:Y:S01]  /*0320*/  ULDC UR4, c[0x0][0x154] ;  /* 0x0000550000047ab9 */ /* 0x000fe20000000800 */
[----:B------:R-:W-:Y:S01]  /*0330*/  NOP ;  /* 0x0000000000007918 */ /* 0x000fe20000000000 */
[----:B------:R-:W-:Y:S01]  /*0340*/  LOP3.LUT R7, R7, 0xffffff80, RZ, 0xc0, !PT ;  /* 0xffffff8007077812 */ /* 0x000fe200078ec0ff */
[----:B------:R-:W-:Y:S01]  /*0350*/  NOP ;  /* 0x0000000000007918 */ /* 0x000fe20000000000 */
[----:B------:R-:W2:Y:S03]  /*0360*/  LDC R12, c[0x0][0x140] ;  /* 0x00005000ff0c7b82 */ /* 0x000ea60000000800 */
[----:B------:R-:W-:-:S05]  /*0370*/  IMAD.IADD R7, R18, 0x1, -R7 ;  /* 0x0000000112077824 */ /* 0x000fca00078e0a07 */
[----:B------:R-:W-:Y:S02]  /*0380*/  SHF.R.S32.HI R6, RZ, 0x1f, R7 ;  /* 0x0000001fff067819 */ /* 0x000fe40000011407 */
[----:B------:R-:W-:Y:S02]  /*0390*/  LOP3.LUT P2, RZ, R7, 0x7, RZ, 0xc0, !PT ;  /* 0x0000000707ff7812 */ /* 0x000fe4000784c0ff */
[----:B------:R-:W-:Y:S02]  /*03a0*/  LEA.HI R6, R6, R7, RZ, 0x3 ;  /* 0x0000000706067211 */ /* 0x000fe400078f18ff */
[----:B-----5:R-:W-:Y:S02]  /*03b0*/  ISETP.NE.OR P0, PT, R0, RZ, !P0 ;  /* 0x000000ff0000720c */ /* 0x020fe40004705670 */
[--C-:B------:R-:W-:Y:S02]  /*03c0*/  SHF.R.S32.HI R0, RZ, 0x3, R6.reuse ;  /* 0x00000003ff007819 */ /* 0x100fe40000011406 */
[----:B------:R-:W-:-:S02]  /*03d0*/  SHF.R.S32.HI R9, RZ, 0x1f, R6 ;  /* 0x0000001fff097819 */ /* 0x000fc40000011406 */
[----:B------:R-:W-:Y:S02]  /*03e0*/  SHF.R.S32.HI R6, RZ, 0x1f, R3 ;  /* 0x0000001fff067819 */ /* 0x000fe40000011403 */
[----:B------:R-:W-:Y:S02]  /*03f0*/  LEA.HI R9, R9, R0, RZ, 0x2 ;  /* 0x0000000009097211 */ /* 0x000fe400078f10ff */
[----:B------:R-:W-:Y:S02]  /*0400*/  LEA.HI R6, R6, R3, RZ, 0x2 ;  /* 0x0000000306067211 */ /* 0x000fe400078f10ff */
[----:B-1----:R-:W-:Y:S01]  /*0410*/  I2FP.F32.U32 R8, R4 ;  /* 0x0000000400087245 */ /* 0x002fe20000201000 */
[----:B------:R-:W-:Y:S01]  /*0420*/  VOTEU.ALL UP0, P0 ;  /* 0x00000000003f7886 */ /* 0x000fe20000000000 */
[----:B------:R-:W-:Y:S01]  /*0430*/  LOP3.LUT R6, R6, 0x3ffffffc, RZ, 0xc0, !PT ;  /* 0x3ffffffc06067812 */ /* 0x000fe200078ec0ff */
[----:B------:R-:W-:Y:S01]  /*0440*/  VOTEU.ALL UP1, P0 ;  /* 0x00000000003f7886 */ /* 0x000fe20000020000 */
[----:B------:R-:W-:Y:S01]  /*0450*/  LOP3.LUT R9, R9, 0xfffffffc, RZ, 0xc0, !PT ;  /* 0xfffffffc09097812 */ /* 0x000fe200078ec0ff */
[----:B------:R-:W-:Y:S01]  /*0460*/  FMUL R10, R8, UR4 ;  /* 0x00000004080a7c20 */ /* 0x000fe20008400000 */
[----:B------:R-:W1:Y:S01]  /*0470*/  @!UP0 S2UR UR7, SR_CgaCtaId ;  /* 0x00000000000789c3 */ /* 0x000e620000008800 */
[----:B------:R-:W-:Y:S01]  /*0480*/  IMAD.IADD R11, R3, 0x1, -R6 ;  /* 0x00000001030b7824 */ /* 0x000fe200078e0a06 */
[----:B0-----:R-:W-:Y:S01]  /*0490*/  I2FP.F32.U32 R6, UR8 ;  /* 0x0000000800067c45 */ /* 0x001fe20008201000 */
[----:B------:R-:W-:Y:S01]  /*04a0*/  IMAD.IADD R0, R0, 0x1, -R9 ;  /* 0x0000000100007824 */ /* 0x000fe200078e0a09 */
[----:B------:R-:W-:Y:S01]  /*04b0*/  ULDC UR4, c[0x0][0x150] ;  /* 0x0000540000047ab9 */ /* 0x000fe20000000800 */
[----:B------:R-:W0:Y:S01]  /*04c0*/  F2I.U32.TRUNC.NTZ R10, R10 ;  /* 0x0000000a000a7305 */ /* 0x000e22000020f000 */
[----:B------:R-:W-:Y:S01]  /*04d0*/  SHF.R.S32.HI R3, RZ, 0x1f, R2 ;  /* 0x0000001fff037819 */ /* 0x000fe20000011402 */
[----:B------:R-:W-:Y:S01]  /*04e0*/  FMUL R6, R6, UR4 ;  /* 0x0000000406067c20 */ /* 0x000fe20008400000 */
[----:B------:R-:W5:Y:S01]  /*04f0*/  LDC R9, c[0x0][0x148] ;  /* 0x00005200ff097b82 */ /* 0x000f620000000800 */
[----:B------:R-:W-:Y:S01]  /*0500*/  IMAD R11, R11, 0x4, R0 ;  /* 0x000000040b0b7824 */ /* 0x000fe200078e0200 */
[----:B------:R-:W-:Y:S01]  /*0510*/  LEA.HI R3, R3, R2, RZ, 0x2 ;  /* 0x0000000203037211 */ /* 0x000fe200078f10ff */
[----:B------:R-:W-:Y:S01]  /*0520*/  UMOV UR4, 0x20 ;  /* 0x0000002000047882 */ /* 0x000fe20000000000 */
[----:B------:R-:W-:Y:S01]  /*0530*/  @!UP0 UMOV UR6, 0x400 ;  /* 0x0000040000068882 */ /* 0x000fe20000000000 */
[----:B------:R-:W3:Y:S01]  /*0540*/  F2I.U32.TRUNC.NTZ R6, R6 ;  /* 0x0000000600067305 */ /* 0x000ee2000020f000 */
[----:B------:R-:W-:Y:S01]  /*0550*/  LOP3.LUT R3, R3, 0xfffffffc, RZ, 0xc0, !PT ;  /* 0xfffffffc03037812 */ /* 0x000fe200078ec0ff */
[----:B------:R-:W-:Y:S01]  /*0560*/  IMAD.SHL.U32 R22, R11, 0x4, RZ ;  /* 0x000000040b167824 */ /* 0x000fe200078e00ff */
[----:B------:R-:W4:Y:S01]  /*0570*/  LDC R8, c[0x0][0x144] ;  /* 0x00005100ff087b82 */ /* 0x000f220000000800 */
[----:B------:R-:W-:-:S04]  /*0580*/  @!UP0 UIADD3 UR4, -UR4, 0x100000, URZ ;  /* 0x0010000004048890 */ /* 0x000fc8000fffe13f */
[----:B------:R-:W-:Y:S02]  /*0590*/  @!UP0 USHF.L.U32 UR5, UR4, 0xb, URZ ;  /* 0x0000000b04058899 */ /* 0x000fe4000800063f */
[----:B------:R-:W-:Y:S01]  /*05a0*/  @!UP0 USHF.L.U32 UR4, UR4, 0x1, URZ ;  /* 0x0000000104048899 */ /* 0x000fe2000800063f */
[----:B--2---:R-:W-:Y:S01]  /*05b0*/  ISETP.EQ.U32.AND P3, PT, R12, 0x1, PT ;  /* 0x000000010c00780c */ /* 0x004fe20003f62070 */
[----:B------:R-:W-:Y:S01]  /*05c0*/  IMAD.IADD R0, R2, 0x1, -R3 ;  /* 0x0000000102007824 */ /* 0x000fe200078e0a03 */
[----:B------:R-:W-:Y:S01]  /*05d0*/  LOP3.LUT R22, R11, 0xc, R22, 0x78, !PT ;  /* 0x0000000c0b167812 */ /* 0x000fe200078e7816 */
[----:B0-----:R-:W-:Y:S01]  /*05e0*/  IMAD.MOV R14, RZ, RZ, -R10 ;  /* 0x000000ffff0e7224 */ /* 0x001fe200078e0a0a */
[----:B-1----:R-:W-:Y:S02]  /*05f0*/  @!UP0 ULEA UR6, UR7, UR6, 0x18 ;  /* 0x0000000607068291 */ /* 0x002fe4000f8ec03f */
[----:B------:R-:W-:Y:S01]  /*0600*/  ISETP.NE.AND P1, PT, R0, 0x3, PT ;  /* 0x000000030000780c */ /* 0x000fe20003f25270 */
[----:B------:R-:W-:Y:S01]  /*0610*/  VOTEU.ALL UP0, P0 ;  /* 0x00000000003f7886 */ /* 0x000fe20000000000 */
[----:B------:R-:W-:Y:S01]  /*0620*/  ISETP.LT.U32.AND P0, PT, R22, 0x2, !P2 ;  /* 0x000000021600780c */ /* 0x000fe20005701070 */
[----:B---3--:R-:W-:Y:S01]  /*0630*/  IMAD.MOV R3, RZ, RZ, -R6 ;  /* 0x000000ffff037224 */ /* 0x008fe200078e0a06 */
[----:B------:R-:W-:-:S02]  /*0640*/  ISETP.EQ.OR P1, PT, R0, RZ, !P1 ;  /* 0x000000ff0000720c */ /* 0x000fc40004f22670 */
[----:B------:R-:W-:Y:S01]  /*0650*/  ISETP.NE.AND P2, PT, R5, RZ, PT ;  /* 0x000000ff0500720c */ /* 0x000fe20003f45270 */
[----:B-----5:R-:W-:Y:S01]  /*0660*/  IMAD R7, R9, R14, R4 ;  /* 0x0000000e09077224 */ /* 0x020fe200078e0204 */
[----:B------:R-:W-:Y:S01]  /*0670*/  ISETP.EQ.AND P1, PT, R5, RZ, P1 ;  /* 0x000000ff0500720c */ /* 0x000fe20000f22270 */
[----:B------:R-:W0:Y:S02]  /*0680*/  FENCE.VIEW.ASYNC.S ;  /* 0x00000000000073c6 */ /* 0x000e240000000000 */
[----:B0-----:R0:W1:Y:S01]  /*0690*/  @!UP0 SYNCS.EXCH.64 URZ, [UR6+0x50], UR4 ;  /* 0x00005004063f85b2 */ /* 0x0010620008000100 */
[----:B------:R-:W-:Y:S02]  /*06a0*/  ISETP.NE.AND P4, PT, R7, R22, PT ;  /* 0x000000160700720c */ /* 0x000fe40003f85270 */
[----:B------:R-:W-:Y:S01]  /*06b0*/  SEL R19, RZ, 0x1, !P1 ;  /* 0x00000001ff137807 */ /* 0x000fe20004800000 */
[----:B----4-:R-:W-:Y:S02]  /*06c0*/  IMAD R3, R8, R3, UR8 ;  /* 0x0000000808037e24 */ /* 0x010fe4000f8e0203 */
[----:B------:R-:W-:-:S03]  /*06d0*/  VIADD R8, R5, 0xffffffff ;  /* 0xffffffff05087836 */ /* 0x000fc60000000000 */
[----:B------:R-:W-:Y:S02]  /*06e0*/  ISETP.EQ.OR P4, PT, R3, RZ, !P4 ;  /* 0x000000ff0300720c */ /* 0x000fe40006782670 */
[----:B------:R-:W-:Y:S02]  /*06f0*/  ISETP.GE.U32.AND P5, PT, R8, 0x2, PT ;  /* 0x000000020800780c */ /* 0x000fe40003fa6070 */
[----:B------:R-:W-:Y:S02]  /*0700*/  PLOP3.LUT P0, PT, P0, P4, PT, 0x80, 0x0 ;  /* 0x000000000000781c */ /* 0x000fe40000709070 */
[----:B------:R-:W-:Y:S01]  /*0710*/  SEL R19, R19, 0x2, P5 ;  /* 0x0000000213137807 */ /* 0x000fe20002800000 */
[----:B------:R0:W2:Y:S01]  /*0720*/  @!UP1 SYNCS.EXCH.64 URZ, [UR6+0x58], UR4 ;  /* 0x00005804063f95b2 */ /* 0x0000a20008000100 */
[----:B------:R-:W-:Y:S01]  /*0730*/  P2R R156, PR, RZ, 0x1 ;  /* 0x00000001ff9c7803 */ /* 0x000fe20000000000 */
[----:B------:R-:W-:Y:S01]  /*0740*/  NOP ;  /* 0x0000000000007918 */ /* 0x000fe20000000000 */
[----:B------:R-:W-:Y:S07]  /*0750*/  @!P3 BRA `(.L_x_3) ;  /* 0x000000000008b947 */ /* 0x000fee0003800000 */
[----:B-12---:R-:W-:Y:S01]  /*0760*/  UCGABAR_ARV ;  /* 0x00000000000079c7 */ /* 0x006fe20008000000 */
[----:B------:R-:W-:Y:S05]  /*0770*/  BRA `(.L_x_4) ;  /* 0x0000000000047947 */ /* 0x000fea0003800000 */
.L_x_3:
[----:B-12---:R-:W-:Y:S01]  /*0780*/  NOP ;  /* 0x0000000000007918 */ /* 0x006fe20000000000 */
.L_x_4:
[----:B------:R-:W1:Y:S01]  /*0790*/  LDC R2, c[0x0][0x65c] ;  /* 0x00019700ff027b82 */ /* 0x000e620000000800 */
[----:B------:R-:W-:Y:S02]  /*07a0*/  IMAD.U32 R6, RZ, RZ, UR8 ;  /* 0x00000008ff067e24 */ /* 0x000fe4000f8e00ff */
[----:B------:R-:W-:Y:S01]  /*07b0*/  IMAD.MOV.U32 R7, RZ, RZ, RZ ;  /* 0x000000ffff077224 */ /* 0x000fe200078e00ff */
[----:B-1----:R-:W-:-:S04]  /*07c0*/  ISETP.NE.AND P1, PT, R2, 0x1, PT ;  /* 0x000000010200780c */ /* 0x002fc80003f25270 */
[----:B------:R-:W-:-:S09]  /*07d0*/  P2R R5, PR, RZ, 0x2 ;  /* 0x00000002ff057803 */ /* 0x000fd20000000000 */
[----:B------:R-:W1:Y:S01]  /*07e0*/  @P1 LDC R17, c[0x0][0x10] ;  /* 0x00000400ff111b82 */ /* 0x000e620000000800 */
[----:B------:R-:W-:Y:S02]  /*07f0*/  @P1 IMAD.MOV.U32 R5, RZ, RZ, RZ ;  /* 0x000000ffff051224 */ /* 0x000fe400078e00ff */
[----:B------:R-:W-:-:S05]  /*0800*/  @P1 IMAD.MOV.U32 R13, RZ, RZ, RZ ;  /* 0x000000ffff0d1224 */ /* 0x000fca00078e00ff */
[----:B------:R-:W2:Y:S01]  /*0810*/  @!P1 LDC R11, c[0x0][0xc] ;  /* 0x00000300ff0b9b82 */ /* 0x000ea20000000800 */
[----:B-1----:R-:W-:-:S04]  /*0820*/  @P1 IMAD.WIDE.U32 R16, R17, UR8, R4 ;  /* 0x0000000811101c25 */ /* 0x002fc8000f8e0004 */
[----:B------:R-:W-:Y:S02]  /*0830*/  @P1 IMAD.IADD R17, R17, 0x1, R13 ;  /* 0x0000000111111824 */ /* 0x000fe400078e020d */
[----:B--2---:R-:W-:-:S04]  /*0840*/  @!P1 IMAD.WIDE.U32 R6, R4, R11, R6 ;  /* 0x0000000b04069225 */ /* 0x004fc800078e0006 */
[----:B------:R-:W-:Y:S02]  /*0850*/  @!P1 IMAD.MOV.U32 R16, RZ, RZ, R6 ;  /* 0x000000ffff109224 */ /* 0x000fe400078e0006 */
[----:B------:R-:W-:Y:S01]  /*0860*/  @!P1 IMAD.MOV.U32 R17, RZ, RZ, R7 ;  /* 0x000000ffff119224 */ /* 0x000fe200078e0007 */
[----:B------:R-:W-:Y:S06]  /*0870*/  @!P3 BRA `(.L_x_5) ;  /* 0x00000000000cb947 */ /* 0x000fec0003800000 */
[----:B------:R-:W-:Y:S01]  /*0880*/  UCGABAR_WAIT ;  /* 0x0000000000007dc7 */ /* 0x000fe20008000000 */
[----:B------:R-:W-:Y:S01]  /*0890*/  CCTL.IVALL ;  /* 0x00000000ff00798f */ /* 0x000fe20002000000 */
[----:B------:R-:W-:Y:S05]  /*08a0*/  BRA `(.L_x_6) ;  /* 0x0000000000047947 */ /* 0x000fea0003800000 */
.L_x_5:
[----:B------:R-:W-:Y:S06]  /*08b0*/  BAR.SYNC.DEFER_BLOCKING 0x0 ;  /* 0x0000000000007b1d */ /* 0x000fec0000010000 */
.L_x_6:
[----:B------:R-:W-:Y:S05]  /*08c0*/  @!P2 BRA `(.L_x_7) ;  /* 0x0000009c0064a947 */ /* 0x000fea0003800000 */
[----:B------:R-:W-:-:S13]  /*08d0*/  ISETP.GT.U32.AND P0, PT, R8, 0x1, PT ;  /* 0x000000010800780c */ /* 0x000fda0003f04070 */
[----:B0-----:R-:W-:Y:S05]  /*08e0*/  @P0 EXIT ;  /* 0x000000000000094d */ /* 0x001fea0003800000 */
[----:B------:R-:W-:Y:S01]  /*08f0*/  ULDC.64 UR4, c[0x0][0x650] ;  /* 0x0001940000047ab9 */ /* 0x000fe20000000a00 */
[----:B------:R-:W-:Y:S01]  /*0900*/  PRMT R0, RZ, 0x7610, R0 ;  /* 0x00007610ff007816 */ /* 0x000fe20000000000 */
[----:B------:R-:W-:Y:S01]  /*0910*/  IMAD.MOV.U32 R153, RZ, RZ, -0x1 ;  /* 0xffffffffff997424 */ /* 0x000fe200078e00ff */
[----:B------:R-:W-:Y:S01]  /*0920*/  ISETP.GE.U32.AND P0, PT, R16, UR4, PT ;  /* 0x0000000410007c0c */ /* 0x000fe2000bf06070 */
[----:B------:R-:W-:Y:S02]  /*0930*/  IMAD.MOV.U32 R152, RZ, RZ, -0x1 ;  /* 0xffffffffff987424 */ /* 0x000fe400078e00ff */
[----:B------:R-:W-:Y:S01]  /*0940*/  IMAD.MOV.U32 R23, RZ, RZ, -0x1 ;  /* 0xffffffffff177424 */ /* 0x000fe200078e00ff */
[----:B------:R-:W-:-:S13]  /*0950*/  ISETP.GE.U32.AND.EX P0, PT, R17, UR5, PT, P0 ;  /* 0x0000000511007c0c */ /* 0x000fda000bf06100 */
[----:B------:R-:W-:Y:S05]  /*0960*/  @P0 BRA `(.L_x_8) ;  /* 0x00000004002c0947 */ /* 0x000fea0003800000 */
[----:B------:R-:W0:Y:S01]  /*0970*/  LDC.64 R20, c[0x0][0x628] ;  /* 0x00018a00ff147b82 */ /* 0x000e220000000a00 */
[----:B------:R-:W-:Y:S02]  /*0980*/  IMAD.MOV.U32 R6, RZ, RZ, R16 ;  /* 0x000000ffff067224 */ /* 0x000fe400078e0010 */
[----:B------:R-:W-:-:S05]  /*0990*/  IMAD.MOV.U32 R7, RZ, RZ, R17 ;  /* 0x000000ffff077224 */ /* 0x000fca00078e0011 */
[----:B------:R-:W1:Y:S08]  /*09a0*/  LDC R0, c[0x0][0x630] ;  /* 0x00018c00ff007b82 */ /* 0x000e700000000800 */
[----:B------:R-:W2:Y:S01]  /*09b0*/  LDC.64 R24, c[0x0][0x620] ;  /* 0x00018800ff187b82 */ /* 0x000ea20000000a00 */
[----:B0-----:R-:W-:-:S04]  /*09c0*/  ISETP.NE.U32.AND P0, PT, R20, RZ, PT ;  /* 0x000000ff1400720c */ /* 0x001fc80003f05070 */
[----:B------:R-:W-:-:S13]  /*09d0*/  ISETP.NE.AND.EX P0, PT, R21, RZ, PT, P0 ;  /* 0x000000ff1500720c */ /* 0x000fda0003f05300 */
[----:B-12---:R-:W-:Y:S05]  /*09e0*/  @!P0 BRA `(.L_x_9) ;  /* 0x0000000000288947 */ /* 0x006fea0003800000 */
[----:B------:R-:W0:Y:S02]  /*09f0*/  LDC R13, c[0x0][0x634] ;  /* 0x00018d00ff0d7b82 */ /* 0x000e240000000800 */
[----:B0-----:R-:W-:-:S05]  /*0a00*/  IADD3 R13, P0, R16, R13, RZ ;  /* 0x0000000d100d7210 */ /* 0x001fca0007f1e0ff */
[----:B------:R-:W-:-:S04]  /*0a10*/  IMAD.X R15, RZ, RZ, R17, P0 ;  /* 0x000000ffff0f7224 */ /* 0x000fc800000e0611 */
[----:B------:R-:W-:-:S04]  /*0a20*/  IMAD.WIDE.U32 R6, R15, R20, RZ ;  /* 0x000000140f067225 */ /* 0x000fc800078e00ff */
[----:B------:R-:W-:-:S04]  /*0a30*/  IMAD.WIDE.U32 R10, P0, R13, R21, R6 ;  /* 0x000000150d0a7225 */ /* 0x000fc80007800006 */
[----:B------:R-:W-:-:S04]  /*0a40*/  IMAD.WIDE.U32 R6, R13, R20, RZ ;  /* 0x000000140d067225 */ /* 0x000fc800078e00ff */
[----:B------:R-:W-:Y:S01]  /*0a50*/  IMAD.X R13, RZ, RZ, RZ, P0 ;  /* 0x000000ffff0d7224 */ /* 0x000fe200000e06ff */
[----:B------:R-:W-:Y:S01]  /*0a60*/  IADD3 RZ, P0, R7, R10, RZ ;  /* 0x0000000a07ff7210 */ /* 0x000fe20007f1e0ff */
[----:B------:R-:W-:-:S04]  /*0a70*/  IMAD.MOV.U32 R12, RZ, RZ, R11 ;  /* 0x000000ffff0c7224 */ /* 0x000fc800078e000b */
[----:B------:R-:W-:-:S08]  /*0a80*/  IMAD.WIDE.U32.X R6, R15, R21, R12, P0 ;  /* 0x000000150f067225 */ /* 0x000fd000000e040c */
.L_x_9:
[----:B------:R-:W0:Y:S01]  /*0a90*/  LDC.64 R20, c[0x0][0x640] ;  /* 0x00019000ff147b82 */ /* 0x000e220000000a00 */
[--C-:B------:R-:W-:Y:S01]  /*0aa0*/  SHF.R.U64 R27, R6, R0, R7.reuse ;  /* 0x00000000061b7219 */ /* 0x100fe20000001207 */
[----:B------:R-:W-:Y:S01]  /*0ab0*/  IMAD R28, R9, R14, R4 ;  /* 0x0000000e091c7224 */ /* 0x000fe200078e0204 */
[----:B------:R-:W-:Y:S02]  /*0ac0*/  SHF.R.U32.HI R0, RZ, R0, R7 ;  /* 0x00000000ff007219 */ /* 0x000fe40000011607 */
[----:B------:R-:W-:-:S03]  /*0ad0*/  IADD3 R5, P0, RZ, -R27, RZ ;  /* 0x8000001bff057210 */ /* 0x000fc60007f1e0ff */
[----:B------:R-:W1:Y:S02]  /*0ae0*/  LDC R8, c[0x0][0x618] ;  /* 0x00018600ff087b82 */ /* 0x000e640000000800 */
[----:B------:R-:W-:-:S04]  /*0af0*/  IMAD.X R7, RZ, RZ, ~R0, P0 ;  /* 0x000000ffff077224 */ /* 0x000fc800000e0e00 */
[-C--:B------:R-:W-:Y:S02]  /*0b00*/  IMAD R0, R7, R24.reuse, RZ ;  /* 0x0000001807007224 */ /* 0x080fe400078e02ff */
[----:B------:R-:W2:Y:S01]  /*0b10*/  LDC R11, c[0x0][0x608] ;  /* 0x00018200ff0b7b82 */ /* 0x000ea20000000800 */
[----:B------:R-:W-:-:S04]  /*0b20*/  IMAD.WIDE.U32 R6, R5, R24, R16 ;  /* 0x0000001805067225 */ /* 0x000fc800078e0010 */
[----:B------:R-:W-:Y:S02]  /*0b30*/  IMAD R5, R5, R25, R0 ;  /* 0x0000001905057224 */ /* 0x000fe400078e0200 */
[----:B------:R-:W-:Y:S01]  /*0b40*/  IMAD.MOV.U32 R25, RZ, RZ, 0x1 ;  /* 0x00000001ff197424 */ /* 0x000fe200078e00ff */
[----:B------:R-:W3:Y:S01]  /*0b50*/  LDC R12, c[0x0][0x658] ;  /* 0x00019600ff0c7b82 */ /* 0x000ee20000000800 */
[----:B0-----:R-:W-:Y:S01]  /*0b60*/  ISETP.NE.U32.AND P0, PT, R20, RZ, PT ;  /* 0x000000ff1400720c */ /* 0x001fe20003f05070 */
[----:B------:R-:W-:Y:S02]  /*0b70*/  IMAD.IADD R5, R7, 0x1, R5 ;  /* 0x0000000107057824 */ /* 0x000fe400078e0205 */
[----:B------:R-:W-:Y:S01]  /*0b80*/  IMAD.MOV.U32 R7, RZ, RZ, -0x1 ;  /* 0xffffffffff077424 */ /* 0x000fe200078e00ff */
[----:B------:R-:W-:-:S03]  /*0b90*/  ISETP.NE.AND.EX P0, PT, R21, RZ, PT, P0 ;  /* 0x000000ff1500720c */ /* 0x000fc60003f05300 */
[----:B------:R-:W0:Y:S01]  /*0ba0*/  LDC R15, c[0x0][0x600] ;  /* 0x00018000ff0f7b82 */ /* 0x000e220000000800 */
[-CC-:B-1----:R-:W-:Y:S02]  /*0bb0*/  SHF.R.U64 R13, R6, R8.reuse, R5.reuse ;  /* 0x00000008060d7219 */ /* 0x182fe40000001205 */
[----:B------:R-:W-:-:S05]  /*0bc0*/  SHF.R.U32.HI R0, RZ, R8, R5 ;  /* 0x00000008ff007219 */ /* 0x000fca0000011605 */
[----:B------:R-:W1:Y:S01]  /*0bd0*/  LDC R23, c[0x0][0x648] ;  /* 0x00019200ff177b82 */ /* 0x000e620000000800 */
[-CC-:B--2---:R-:W-:Y:S02]  /*0be0*/  SHF.R.U64 R29, R13, R11.reuse, R0.reuse ;  /* 0x0000000b0d1d7219 */ /* 0x184fe40000001200 */
[----:B------:R-:W-:-:S05]  /*0bf0*/  SHF.R.U32.HI R5, RZ, R11, R0 ;  /* 0x0000000bff057219 */ /* 0x000fca0000011600 */
[----:B------:R-:W2:Y:S01]  /*0c00*/  LDC R24, c[0x0][0x638] ;  /* 0x00018e00ff187b82 */ /* 0x000ea20000000800 */
[-CC-:B---3--:R-:W-:Y:S02]  /*0c10*/  SHF.R.U64 R14, R29, R12.reuse, R5.reuse ;  /* 0x0000000c1d0e7219 */ /* 0x188fe40000001205 */
[-C--:B------:R-:W-:Y:S02]  /*0c20*/  SHF.L.U32 R0, R7, R12.reuse, RZ ;  /* 0x0000000c07007219 */ /* 0x080fe400000006ff */
[----:B------:R-:W-:Y:S01]  /*0c30*/  SHF.R.U32.HI R5, RZ, R12, R5 ;  /* 0x0000000cff057219 */ /* 0x000fe20000011605 */
[----:B------:R-:W-:Y:S01]  /*0c40*/  IMAD.MOV.U32 R4, RZ, RZ, R14 ;  /* 0x000000ffff047224 */ /* 0x000fe200078e000e */
[----:B------:R-:W-:Y:S01]  /*0c50*/  LOP3.LUT R10, RZ, R0, RZ, 0x33, !PT ;  /* 0x00000000ff0a7212 */ /* 0x000fe200078e33ff */
[----:B------:R-:W3:Y:S01]  /*0c60*/  LDC R26, c[0x0][0x610] ;  /* 0x00018400ff1a7b82 */ /* 0x000ee20000000800 */
[----:B------:R-:W-:Y:S05]  /*0c70*/  @!P0 BRA `(.L_x_10) ;  /* 0x0000000000288947 */ /* 0x000fea0003800000 */
[----:B------:R-:W4:Y:S02]  /*0c80*/  LDC R9, c[0x0][0x64c] ;  /* 0x00019300ff097b82 */ /* 0x000f240000000800 */
[----:B----4-:R-:W-:-:S05]  /*0c90*/  IADD3 R9, P0, R14, R9, RZ ;  /* 0x000000090e097210 */ /* 0x010fca0007f1e0ff */
        /* <DEDUP_REMOVED lines=8> */
.L_x_10:
[----:B-1----:R-:W-:Y:S01]  /*0d20*/  SHF.R.U64 R4, R4, R23, R5 ;  /* 0x0000001704047219 */ /* 0x002fe20000001205 */
[----:B0-----:R-:W-:Y:S01]  /*0d30*/  VIADD R6, R15, 0xffffffff ;  /* 0xffffffff0f067836 */ /* 0x001fe20000000000 */
[----:B------:R-:W-:Y:S01]  /*0d40*/  SHF.L.U32 R0, R25, R12, RZ ;  /* 0x0000000c19007219 */ /* 0x000fe200000006ff */
[----:B------:R-:W-:Y:S01]  /*0d50*/  IMAD.MOV.U32 R23, RZ, RZ, R27 ;  /* 0x000000ffff177224 */ /* 0x000fe200078e001b */
[----:B------:R-:W-:Y:S01]  /*0d60*/  LOP3.LUT R5, R29, R10, RZ, 0xc0, !PT ;  /* 0x0000000a1d057212 */ /* 0x000fe200078ec0ff */
[----:B------:R-:W-:Y:S01]  /*0d70*/  IMAD.MOV R7, RZ, RZ, -R4 ;  /* 0x000000ffff077224 */ /* 0x000fe200078e0a04 */
[----:B------:R-:W-:Y:S02]  /*0d80*/  SEL R3, R3, R28, !P1 ;  /* 0x0000001c03037207 */ /* 0x000fe40004800000 */
[----:B------:R-:W-:Y:S01]  /*0d90*/  LOP3.LUT R6, R13, R6, RZ, 0xc0, !PT ;  /* 0x000000060d067212 */ /* 0x000fe200078ec0ff */
[----:B------:R-:W-:Y:S02]  /*0da0*/  IMAD R4, R0, R4, R5 ;  /* 0x0000000400047224 */ /* 0x000fe400078e0205 */
[----:B--2---:R-:W-:-:S02]  /*0db0*/  IMAD R0, R7, R24, R14 ;  /* 0x0000001807007224 */ /* 0x004fc400078e020e */
[----:B---3--:R-:W-:Y:S02]  /*0dc0*/  IMAD R3, R4, R26, R3 ;  /* 0x0000001a04037224 */ /* 0x008fe400078e0203 */
[----:B------:R-:W-:Y:S02]  /*0dd0*/  IMAD.MOV.U32 R5, RZ, RZ, 0x1 ;  /* 0x00000001ff057424 */ /* 0x000fe400078e00ff */
[----:B------:R-:W-:-:S03]  /*0de0*/  IMAD R4, R0, R15, R6 ;  /* 0x0000000f00047224 */ /* 0x000fc600078e0206 */
[----:B------:R-:W-:Y:S02]  /*0df0*/  PRMT R0, R5, 0x7610, R0 ;  /* 0x0000761005007816 */ /* 0x000fe40000000000 */
[----:B------:R-:W-:Y:S02]  /*0e00*/  SEL R152, R4, R3, !P1 ;  /* 0x0000000304987207 */ /* 0x000fe40004800000 */
[----:B------:R-:W-:-:S07]  /*0e10*/  SEL R153, R3, R4, !P1 ;  /* 0x0000000403997207 */ /* 0x000fce0004800000 */
.L_x_8:
[----:B------:R-:W-:-:S08]  /*0e20*/  NOP ;  /* 0x0000000000007918 */ /* 0x000fd00000000000 */
[----:B------:R-:W0:Y:S02]  /*0e30*/  USETMAXREG.TRY_ALLOC.CTAPOOL UP0, 0xe8 ;  /* 0x000000e8000079c8 */ /* 0x000e240008000600 */
[----:B0-----:R-:W-:-:S13]  /*0e40*/  PLOP3.LUT P0, PT, PT, PT, UP0, 0x80, 0x0 ;  /* 0x000000000000781c */ /* 0x001fda0003f0f008 */
[----:B------:R-:W-:Y:S05]  /*0e50*/  @!P0 BRA `(.L_x_8) ;  /* 0xfffffffc00f08947 */ /* 0x000fea000383ffff */
[----:B------:R-:W-:Y:S01]  /*0e60*/  ULDC.64 UR4, c[0x0][0x598] ;  /* 0x0001660000047ab9 */ /* 0x000fe20000000a00 */
[----:B------:R-:W-:Y:S01]  /*0e70*/  ULDC.64 UR36, c[0x0][0x208] ;  /* 0x0000820000247ab9 */ /* 0x000fe20000000a00 */
[----:B------:R-:W-:-:S04]  /*0e80*/  ISETP.NE.U32.AND P0, PT, RZ, UR4, PT ;  /* 0x00000004ff007c0c */ /* 0x000fc8000bf05070 */
[----:B------:R-:W-:-:S13]  /*0e90*/  ISETP.NE.AND.EX P0, PT, RZ, UR5, PT, P0 ;  /* 0x00000005ff007c0c */ /* 0x000fda000bf05300 */
[----:B------:R-:W-:Y:S05]  /*0ea0*/  @!P0 BRA `(.L_x_11) ;  /* 0x00000000001c8947 */ /* 0x000fea0003800000 */
[----:B------:R-:W0:Y:S02]  /*0eb0*/  LDC.64 R4, c[0x0][0x598] ;  /* 0x00016600ff047b82 */ /* 0x000e240000000a00 */
[----:B0-----:R-:W2:Y:S02]  /*0ec0*/  LDG.E.64 R4, desc[UR36][R4.64] ;  /* 0x0000002404047981 */ /* 0x001ea4000c1e1b00 */
[----:B--2---:R-:W-:-:S04]  /*0ed0*/  ISETP.NE.U32.AND P0, PT, R4, RZ, PT ;  /* 0x000000ff0400720c */ /* 0x004fc80003f05070 */
[----:B------:R-:W-:-:S13]  /*0ee0*/  ISETP.NE.AND.EX P0, PT, R5, RZ, PT, P0 ;  /* 0x000000ff0500720c */ /* 0x000fda0003f05300 */
[----:B------:R-:W-:Y:S05]  /*0ef0*/  @!P0 BRA `(.L_x_11) ;  /* 0x0000000000088947 */ /* 0x000fea0003800000 */
[----:B------:R0:W5:Y:S01]  /*0f00*/  LD.E R154, desc[UR36][R4.64] ;  /* 0x00000024049a7980 */ /* 0x000162000c101900 */
[----:B------:R-:W-:Y:S05]  /*0f10*/  BRA `(.L_x_12) ;  /* 0x0000000000247947 */ /* 0x000fea0003800000 */
.L_x_11:
[----:B------:R-:W-:Y:S02]  /*0f20*/  ULDC.64 UR4, c[0x0][0x588] ;  /* 0x0001620000047ab9 */ /* 0x000fe40000000a00 */
[----:B------:R-:W-:-:S04]  /*0f30*/  ISETP.NE.U32.AND P0, PT, RZ, UR4, PT ;  /* 0x00000004ff007c0c */ /* 0x000fc8000bf05070 */
[----:B------:R-:W-:-:S13]  /*0f40*/  ISETP.NE.AND.EX P0, PT, RZ, UR5, PT, P0 ;  /* 0x00000005ff007c0c */ /* 0x000fda000bf05300 */
[----:B------:R-:W-:Y:S05]  /*0f50*/  @!P0 BRA `(.L_x_13) ;  /* 0x00000000000c8947 */ /* 0x000fea0003800000 */
[----:B------:R-:W0:Y:S02]  /*0f60*/  LDC.64 R154, c[0x0][0x588] ;  /* 0x00016200ff9a7b82 */ /* 0x000e240000000a00 */
[----:B0-----:R1:W5:Y:S01]  /*0f70*/  LDG.E R154, desc[UR36][R154.64] ;  /* 0x000000249a9a7981 */ /* 0x001362000c1e1900 */
[----:B------:R-:W-:Y:S05]  /*0f80*/  BRA `(.L_x_12) ;  /* 0x0000000000087947 */ /* 0x000fea0003800000 */
.L_x_13:
[----:B------:R-:W-:Y:S02]  /*0f90*/  ULDC UR4, c[0x0][0x580] ;  /* 0x0001600000047ab9 */ /* 0x000fe40000000800 */
[----:B------:R-:W-:-:S07]  /*0fa0*/  IMAD.U32 R154, RZ, RZ, UR4 ;  /* 0x00000004ff9a7e24 */ /* 0x000fce000f8e00ff */
.L_x_12:
[----:B------:R-:W-:Y:S02]  /*0fb0*/  ULDC.64 UR4, c[0x0][0x5a0] ;  /* 0x0001680000047ab9 */ /* 0x000fe40000000a00 */
[----:B------:R-:W-:-:S04]  /*0fc0*/  ISETP.NE.U32.AND P0, PT, RZ, UR4, PT ;  /* 0x00000004ff007c0c */ /* 0x000fc8000bf05070 */
[----:B------:R-:W-:-:S13]  /*0fd0*/  ISETP.NE.AND.EX P0, PT, RZ, UR5, PT, P0 ;  /* 0x00000005ff007c0c */ /* 0x000fda000bf05300 */
[----:B------:R-:W-:Y:S05]  /*0fe0*/  @!P0 BRA `(.L_x_14) ;  /* 0x00000000001c8947 */ /* 0x000fea0003800000 */
[----:B0-----:R-:W0:Y:S02]  /*0ff0*/  LDC.64 R4, c[0x0][0x5a0] ;  /* 0x00016800ff047b82 */ /* 0x001e240000000a00 */
[----:B0-----:R-:W2:Y:S02]  /*1000*/  LDG.E.64 R4, desc[UR36][R4.64] ;  /* 0x0000002404047981 */ /* 0x001ea4000c1e1b00 */
[----:B--2---:R-:W-:-:S04]  /*1010*/  ISETP.NE.U32.AND P0, PT, R4, RZ, PT ;  /* 0x000000ff0400720c */ /* 0x004fc80003f05070 */
[----:B------:R-:W-:-:S13]  /*1020*/  ISETP.NE.AND.EX P0, PT, R5, RZ, PT, P0 ;  /* 0x000000ff0500720c */ /* 0x000fda0003f05300 */
[----:B------:R-:W-:Y:S05]  /*1030*/  @!P0 BRA `(.L_x_14) ;  /* 0x0000000000088947 */ /* 0x000fea0003800000 */
[----:B-1----:R0:W5:Y:S01]  /*1040*/  LD.E R155, desc[UR36][R4.64] ;  /* 0x00000024049b7980 */ /* 0x002162000c101900 */
[----:B------:R-:W-:Y:S05]  /*1050*/  BRA `(.L_x_15) ;  /* 0x0000000000247947 */ /* 0x000fea0003800000 */
.L_x_14:
[----:B------:R-:W-:Y:S02]  /*1060*/  ULDC.64 UR4, c[0x0][0x590] ;  /* 0x0001640000047ab9 */ /* 0x000fe40000000a00 */
[----:B------:R-:W-:-:S04]  /*1070*/  ISETP.NE.U32.AND P0, PT, RZ, UR4, PT ;  /* 0x00000004ff007c0c */ /* 0x000fc8000bf05070 */
[----:B------:R-:W-:-:S13]  /*1080*/  ISETP.NE.AND.EX P0, PT, RZ, UR5, PT, P0 ;  /* 0x00000005ff007c0c */ /* 0x000fda000bf05300 */
[----:B------:R-:W-:Y:S05]  /*1090*/  @!P0 BRA `(.L_x_16) ;  /* 0x00000000000c8947 */ /* 0x000fea0003800000 */
[----:B0-----:R-:W1:Y:S02]  /*10a0*/  LDC.64 R4, c[0x0][0x590] ;  /* 0x00016400ff047b82 */ /* 0x001e640000000a00 */
[----:B-1----:R1:W5:Y:S01]  /*10b0*/  LDG.E R155, desc[UR36][R4.64] ;  /* 0x00000024049b7981 */ /* 0x002362000c1e1900 */
[----:B------:R-:W-:Y:S05]  /*10c0*/  BRA `(.L_x_15) ;  /* 0x0000000000087947 */ /* 0x000fea0003800000 */
.L_x_16:
[----:B------:R-:W-:Y:S02]  /*10d0*/  ULDC UR4, c[0x0][0x584] ;  /* 0x0001610000047ab9 */ /* 0x000fe40000000800 */
[----:B-1----:R-:W-:-:S07]  /*10e0*/  IMAD.U32 R155, RZ, RZ, UR4 ;  /* 0x00000004ff9b7e24 */ /* 0x002fce000f8e00ff */
.L_x_15:
[----:B------:R-:W-:-:S13]  /*10f0*/  LOP3.LUT P0, RZ, R0, 0xff, RZ, 0xc0, !PT ;  /* 0x000000ff00ff7812 */ /* 0x000fda000780c0ff */
[----:B------:R-:W-:Y:S05]  /*1100*/  @!P0 EXIT ;  /* 0x000000000000894d */ /* 0x000fea0003800000 */
[----:B------:R-:W-:Y:S01]  /*1110*/  ULDC UR4, c[0x0][0x28c] ;  /* 0x0000a30000047ab9 */ /* 0x000fe20000000800 */
[----:B------:R-:W-:Y:S01]  /*1120*/  LOP3.LUT R157, R19, 0x1, RZ, 0xfc, !PT ;  /* 0x00000001139d7812 */ /* 0x000fe200078efcff */
[----:B------:R-:W-:Y:S01]  /*1130*/  UIADD3 UR4, UR4, 0x7f, URZ ;  /* 0x0000007f04047890 */ /* 0x000fe2000fffe03f */
[----:B------:R-:W-:Y:S01]  /*1140*/  UMOV UR38, URZ ;  /* 0x0000003f00267c82 */ /* 0x000fe20008000000 */
[----:B------:R-:W-:Y:S02]  /*1150*/  UMOV UR39, URZ ;  /* 0x0000003f00277c82 */ /* 0x000fe40008000000 */
[----:B------:R-:W-:-:S04]  /*1160*/  USHF.R.S32.HI UR5, URZ, 0x1f, UR4 ;  /* 0x0000001f3f057899 */ /* 0x000fc80008011404 */
[----:B------:R-:W-:-:S04]  /*1170*/  ULEA.HI UR5, UR5, UR4, URZ, 0x7 ;  /* 0x0000000405057291 */ /* 0x000fc8000f8f383f */
[----:B------:R-:W-:-:S12]  /*1180*/  USHF.R.S32.HI UR40, URZ, 0x7, UR5 ;  /* 0x000000073f287899 */ /* 0x000fd80008011405 */
.L_x_290:
[----:B------:R-:W-:Y:S01]  /*1190*/  LOP3.LUT R0, R18, 0x80, RZ, 0xc0, !PT ;  /* 0x0000008012007812 */ /* 0x000fe200078ec0ff */
[----:B--2---:R-:W2:Y:S01]  /*11a0*/  S2UR UR7, SR_CgaCtaId ;  /* 0x00000000000779c3 */ /* 0x004ea20000008800 */
[----:B------:R-:W-:Y:S02]  /*11b0*/  UMOV UR6, 0x400 ;  /* 0x0000040000067882 */ /* 0x000fe40000000000 */
[----:B------:R-:W-:-:S06]  /*11c0*/  SHF.R.U32.HI R0, RZ, 0x7, R0 ;  /* 0x00000007ff007819 */ /* 0x000fcc0000011600 */
[----:B---3--:R-:W3:Y:S01]  /*11d0*/  SHFL.IDX PT, R0, R0, RZ, 0x1f ;  /* 0x00001fff00007589 */ /* 0x008ee200000e0000 */
[----:B--2---:R-:W-:Y:S01]  /*11e0*/  ULEA UR6, UR7, UR6, 0x18 ;  /* 0x0000000607067291 */ /* 0x004fe2000f8ec03f */
[----:B---3--:R-:W-:-:S13]  /*11f0*/  R2UR UR4, R0 ;  /* 0x00000000000472ca */ /* 0x008fda00000e0000 */
[----:B------:R-:W-:-:S04]  /*1200*/  ULEA.HI UR5, UR4, UR4, URZ, 0x1 ;  /* 0x0000000404057291 */ /* 0x000fc8000f8f083f */
[----:B------:R-:W-:-:S04]  /*1210*/  ULOP3.LUT UR5, UR5, 0x7fffe, URZ, 0xc0, !UPT ;  /* 0x0007fffe05057892 */ /* 0x000fc8000f8ec03f */
[----:B------:R-:W-:-:S03]  /*1220*/  UIADD3 UR5, UR4, -UR5, URZ ;  /* 0x8000000504057290 */ /* 0x000fc6000fffe03f */
[----:B------:R-:W-:Y:S01]  /*1230*/  ULDC UR4, c[0x0][0x28c] ;  /* 0x0000a30000047ab9 */ /* 0x000fe20000000800 */
[----:B------:R-:W-:Y:S01]  /*1240*/  ULEA UR5, UR5, UR6, 0xd ;  /* 0x0000000605057291 */ /* 0x000fe2000f8e683f */
[----:B------:R-:W-:-:S03]  /*1250*/  ISETP.LT.AND P0, PT, RZ, UR4, PT ;  /* 0x00000004ff007c0c */ /* 0x000fc6000bf01270 */
[----:B------:R-:W-:-:S04]  /*1260*/  UIADD3 UR5, UR5, 0x100, URZ ;  /* 0x0000010005057890 */ /* 0x000fc8000fffe03f */
[----:B------:R-:W-:-:S04]  /*1270*/  USHF.R.U32.HI UR5, URZ, 0x4, UR5 ;  /* 0x000000043f057899 */ /* 0x000fc80008011605 */
[----:B------:R-:W-:Y:S02]  /*1280*/  ULOP3.LUT UR41, UR5, 0x3fff, URZ, 0xc0, !UPT ;  /* 0x00003fff05297892 */ /* 0x000fe4000f8ec03f */
[----:B-1----:R-:W-:Y:S10]  /*1290*/  @P0 BRA `(.L_x_17) ;  /* 0x0000000000400947 */ /* 0x002ff40003800000 */
[----:B------:R-:W-:Y:S01]  /*12a0*/  MOV R0, 0x0 ;  /* 0x0000000000007802 */ /* 0x000fe20000000f00 */
[----:B------:R-:W-:Y:S01]  /*12b0*/  ULDC.64 UR4, c[0x4][0x68] ;  /* 0x01001a0000047ab9 */ /* 0x000fe20000000a00 */
[----:B------:R-:W-:Y:S01]  /*12c0*/  ULDC.64 UR6, c[0x4][0x8] ;  /* 0x0100020000067ab9 */ /* 0x000fe20000000a00 */
[----:B01----:R-:W-:Y:S01]  /*12d0*/  IMAD.U32 R4, RZ, RZ, UR4 ;  /* 0x00000004ff047e24 */ /* 0x003fe2000f8e00ff */
[----:B------:R0:W1:Y:S01]  /*12e0*/  LDC.64 R14, c[0x4][R0] ;  /* 0x01000000000e7b82 */ /* 0x0000620000000a00 */
[----:B------:R-:W-:Y:S01]  /*12f0*/  IMAD.U32 R5, RZ, RZ, UR5 ;  /* 0x00000005ff057e24 */ /* 0x000fe2000f8e00ff */
[----:B------:R-:W-:Y:S01]  /*1300*/  ULDC.64 UR4, c[0x4][0x70] ;  /* 0x01001c0000047ab9 */ /* 0x000fe20000000a00 */
[----:B------:R-:W-:Y:S02]  /*1310*/  IMAD.U32 R10, RZ, RZ, UR6 ;  /* 0x00000006ff0a7e24 */ /* 0x000fe4000f8e00ff */
[----:B------:R-:W-:Y:S02]  /*1320*/  IMAD.U32 R6, RZ, RZ, UR4 ;  /* 0x00000004ff067e24 */ /* 0x000fe4000f8e00ff */
[----:B------:R-:W-:-:S02]  /*1330*/  IMAD.U32 R7, RZ, RZ, UR5 ;  /* 0x00000005ff077e24 */ /* 0x000fc4000f8e00ff */
[----:B------:R-:W-:Y:S02]  /*1340*/  IMAD.U32 R11, RZ, RZ, UR7 ;  /* 0x00000007ff0b7e24 */ /* 0x000fe4000f8e00ff */
[----:B------:R-:W-:Y:S02]  /*1350*/  IMAD.MOV.U32 R8, RZ, RZ, 0x1e1 ;  /* 0x000001e1ff087424 */ /* 0x000fe400078e00ff */
[----:B------:R-:W-:Y:S02]  /*1360*/  IMAD.MOV.U32 R12, RZ, RZ, 0x1 ;  /* 0x00000001ff0c7424 */ /* 0x000fe400078e00ff */
[----:B0-----:R-:W-:-:S07]  /*1370*/  IMAD.MOV.U32 R13, RZ, RZ, RZ ;  /* 0x000000ffff0d7224 */ /* 0x001fce00078e00ff */
[----:B------:R-:W-:-:S07]  /*1380*/  LEPC R20, `(.L_x_17) ;  /* 0x000000001014794e */ /* 0x000fce0000000000 */
[----:B-1---5:R-:W-:Y:S05]  /*1390*/  CALL.ABS.NOINC R14 ;  /* 0x000000000e007343 */ /* 0x022fea0003c00000 */
.L_x_17:
[----:B------:R-:W-:-:S13]  /*13a0*/  ISETP.NE.AND P0, PT, R157, 0x3, PT ;  /* 0x000000039d00780c */ /* 0x000fda0003f05270 */
[----:B------:R-:W-:Y:S05]  /*13b0*/  @!P0 BRA `(.L_x_18) ;  /* 0x0000000000048947 */ /* 0x000fea0003800000 */
[----:B------:R-:W-:Y:S01]  /*13c0*/  BPT.TRAP 0x1 ;  /* 0x000000040000795c */ /* 0x000fe20000300000 */
.L_x_18:
[----:B------:R-:W2:Y:S01]  /*13d0*/  S2UR UR5, SR_CgaCtaId ;  /* 0x00000000000579c3 */ /* 0x000ea20000008800 */
[----:B------:R-:W-:Y:S01]  /*13e0*/  UMOV UR4, 0x400 ;  /* 0x0000040000047882 */ /* 0x000fe20000000000 */
[----:B------:R-:W-:Y:S02]  /*13f0*/  IMAD.U32 R0, RZ, RZ, UR38 ;  /* 0x00000026ff007e24 */ /* 0x000fe4000f8e00ff */
[----:B------:R-:W-:-:S03]  /*1400*/  IMAD.U32 R3, RZ, RZ, UR39 ;  /* 0x00000027ff037e24 */ /* 0x000fc6000f8e00ff */
[----:B------:R-:W-:Y:S01]  /*1410*/  SHF.L.U32 R0, R0, 0x1f, RZ ;  /* 0x0000001f00007819 */ /* 0x000fe200000006ff */
[----:B--2---:R-:W-:-:S06]  /*1420*/  ULEA UR4, UR5, UR4, 0x18 ;  /* 0x0000000405047291 */ /* 0x004fcc000f8ec03f */
[----:B------:R-:W-:-:S04]  /*1430*/  IMAD.U32 R6, RZ, RZ, UR4 ;  /* 0x00000004ff067e24 */ /* 0x000fc8000f8e00ff */
[----:B------:R-:W-:-:S04]  /*1440*/  IMAD R3, R3, 0x8, R6 ;  /* 0x0000000803037824 */ /* 0x000fc800078e0206 */
[----:B------:R2:W3:Y:S01]  /*1450*/  SYNCS.PHASECHK.TRANS64.TRYWAIT P1, [R3+URZ], R0 ;  /* 0x00000000030075a7 */ /* 0x0004e2000802017f */
[----:B------:R-:W-:Y:S05]  /*1460*/  @!P0 BRA `(.L_x_19) ;  /* 0x0000000000048947 */ /* 0x000fea0003800000 */
[----:B------:R-:W-:Y:S01]  /*1470*/  BPT.TRAP 0x1 ;  /* 0x000000040000795c */ /* 0x000fe20000300000 */
.L_x_19:
[----:B---3--:R-:W-:Y:S05]  /*1480*/  @P1 BRA `(.L_x_20) ;  /* 0x0000000000081947 */ /* 0x008fea0003800000 */
[----:B------:R-:W3:Y:S02]  /*1490*/  SYNCS.PHASECHK.TRANS64.TRYWAIT P1, [R3+URZ], R0 ;  /* 0x00000000030075a7 */ /* 0x000ee4000802017f */
[----:B---3--:R-:W-:Y:S05]  /*14a0*/  @!P1 BRA `(.L_x_21) ;  /* 0x000000a800089947 */ /* 0x008fea0003800000 */
.L_x_20:
[----:B------:R-:W-:-:S04]  /*14b0*/  UISETP.LT.AND UP0, UPT, UR40, 0x1, UPT ;  /* 0x000000012800788c */ /* 0x000fc8000bf01270 */
[----:B------:R-:W-:-:S06]  /*14c0*/  USEL UR4, UR40, 0x1, UP0 ;  /* 0x0000000128047887 */ /* 0x000fcc0008000000 */
[----:B--23--:R-:W-:Y:S01]  /*14d0*/  IMAD.U32 R0, RZ, RZ, UR4 ;  /* 0x00000004ff007e24 */ /* 0x00cfe2000f8e00ff */
[----:B------:R-:W-:Y:S05]  /*14e0*/  WARPSYNC.ALL ;  /* 0x0000000000007948 */ /* 0x000fea0003800000 */
[----:B------:R-:W-:-:S04]  /*14f0*/  IADD3 R0, -R0, UR40, RZ ;  /* 0x0000002800007c10 */ /* 0x000fc8000fffe1ff */
[----:B------:R-:W-:Y:S02]  /*1500*/  ISETP.GE.AND P1, PT, R0, 0x1, PT ;  /* 0x000000010000780c */ /* 0x000fe40003f26270 */
[----:B------:R-:W-:Y:S01]  /*1510*/  R2UR UR4, R6 ;  /* 0x00000000060472ca */ /* 0x000fe200000e0000 */
[----:B------:R-:W-:Y:S01]  /*1520*/  WARPGROUP.ARRIVE ;  /* 0x00000000000079c5 */ /* 0x000fe20000000000 */
[----:B------:R-:W-:Y:S01]  /*1530*/  UMOV UR9, 0x40000040 ;  /* 0x4000004000097882 */ /* 0x000fe20000000000 */
[----:B------:R-:W-:-:S10]  /*1540*/  UMOV UR11, 0x40000040 ;  /* 0x40000040000b7882 */ /* 0x000fd40000000000 */
[----:B------:R-:W-:-:S04]  /*1550*/  UIADD3 UR4, UR4, 0x20100, URZ ;  /* 0x0002010004047890 */ /* 0x000fc8000fffe03f */
[----:B------:R-:W-:-:S04]  /*1560*/  USHF.R.U32.HI UR4, URZ, 0x4, UR4 ;  /* 0x000000043f047899 */ /* 0x000fc80008011604 */
[----:B------:R-:W-:Y:S02]  /*1570*/  ULOP3.LUT UR5, UR4, 0x3fff, URZ, 0xc0, !UPT ;  /* 0x00003fff04057892 */ /* 0x000fe4000f8ec03f */
[----:B------:R-:W-:Y:S02]  /*1580*/  ULOP3.LUT UR4, UR41, 0x10000, URZ, 0xfc, !UPT ;  /* 0x0001000029047892 */ /* 0x000fe4000f8efc3f */
[----:B------:R-:W-:Y:S02]  /*1590*/  ULOP3.LUT UR5, UR5, 0x10000, URZ, 0xfc, !UPT ;  /* 0x0001000005057892 */ /* 0x000fe4000f8efc3f */
[----:B------:R-:W-:Y:S02]  /*15a0*/  ULEA UR6, UR39, UR4, 0xb ;  /* 0x0000000427067291 */ /* 0x000fe4000f8e583f */
[----:B------:R-:W-:-:S05]  /*15b0*/  ULEA UR7, UR39, UR5, 0xc ;  /* 0x0000000527077291 */ /* 0x000fca000f8e603f */
[----:B------:R-:W-:Y:S02]  /*15c0*/  UMOV UR8, UR6 ;  /* 0x0000000600087c82 */ /* 0x000fe40008000000 */
[----:B------:R-:W-:Y:S02]  /*15d0*/  UMOV UR10, UR7 ;  /* 0x00000007000a7c82 */ /* 0x000fe40008000000 */
[----:B------:R-:W-:Y:S01]  /*15e0*/  HGMMA.64x256x16.F32 R24, gdesc[UR8], RZ, !UPT, gsb0 ;  /* 0x03e00000081879f0 */ /* 0x000fe2000c0008ff */
[----:B------:R-:W-:Y:S02]  /*15f0*/  UIADD3 UR8, UR6, 0x2, URZ ;  /* 0x0000000206087890 */ /* 0x000fe4000fffe03f */
[----:B------:R-:W-:Y:S01]  /*1600*/  UIADD3 UR10, UR7, 0x2, URZ ;  /* 0x00000002070a7890 */ /* 0x000fe2000fffe03f */
[----:B------:R-:W-:Y:S01]  /*1610*/  UMOV UR9, 0x40000040 ;  /* 0x4000004000097882 */ /* 0x000fe20000000000 */
[----:B------:R-:W-:Y:S01]  /*1620*/  UMOV UR11, 0x40000040 ;  /* 0x40000040000b7882 */ /* 0x000fe20000000000 */
[----:B------:R-:W-:-:S02]  /*1630*/  WARPGROUP.DEPBAR.LE gsb0, 0x0 ;  /* 0x00008000000079c5 */ /* 0x000fc40000010000 */
[----:B------:R-:W-:-:S15]  /*1640*/  WARPGROUP.ARRIVE ;  /* 0x00000000000079c5 */ /* 0x000fde0000000000 */
[----:B------:R-:W-:-:S05]  /*1650*/  NOP ;  /* 0x0000000000007918 */ /* 0x000fca0000000000 */
[----:B------:R-:W-:Y:S01]  /*1660*/  HGMMA.64x256x16.F32 R24, gdesc[UR8], R24, gsb0 ;  /* 0x03e00000081879f0 */ /* 0x000fe20008000818 */
[----:B------:R-:W-:Y:S02]  /*1670*/  UIADD3 UR8, UR6, 0x4, URZ ;  /* 0x0000000406087890 */ /* 0x000fe4000fffe03f */
[----:B------:R-:W-:Y:S01]  /*1680*/  UIADD3 UR10, UR7, 0x4, URZ ;  /* 0x00000004070a7890 */ /* 0x000fe2000fffe03f */
[----:B------:R-:W-:Y:S01]  /*1690*/  UMOV UR9, 0x40000040 ;  /* 0x4000004000097882 */ /* 0x000fe20000000000 */
[----:B------:R-:W-:Y:S01]  /*16a0*/  UMOV UR11, 0x40000040 ;  /* 0x40000040000b7882 */ /* 0x000fe20000000000 */
[----:B------:R-:W-:Y:S02]  /*16b0*/  WARPGROUP.DEPBAR.LE gsb0, 0x0 ;  /* 0x00008000000079c5 */ /* 0x000fe40000010000 */
        /* <DEDUP_REMOVED lines=42> */
[----:B------:R-:W-:Y:S03]  /*1960*/  HGMMA.64x256x16.F32 R24, gdesc[UR8], R24, gsb0 ;  /* 0x03e00000081879f0 */ /* 0x000fe60008000818 */
[----:B------:R-:W-:Y:S02]  /*1970*/  WARPGROUP.DEPBAR.LE gsb0, 0x0 ;  /* 0x00008000000079c5 */ /* 0x000fe40000010000 */
[----:B------:R-:W-:Y:S05]  /*1980*/  @!P1 BRA `(.L_x_22) ;  /* 0x0000000400b09947 */ /* 0x000fea0003800000 */
[----:B------:R-:W-:Y:S02]  /*1990*/  UIADD3 UR6, UR39, 0x1, URZ ;  /* 0x0000000127067890 */ /* 0x000fe4000fffe03f */
[----:B------:R-:W-:Y:S02]  /*19a0*/  IMAD.U32 R3, RZ, RZ, UR39 ;  /* 0x00000027ff037e24 */ /* 0x000fe4000f8e00ff */
[----:B------:R-:W-:-:S04]  /*19b0*/  UISETP.NE.AND UP0, UPT, UR6, 0x4, UPT ;  /* 0x000000040600788c */ /* 0x000fc8000bf05270 */
[----:B------:R-:W-:Y:S02]  /*19c0*/  USEL UR7, URZ, 0x1, UP0 ;  /* 0x000000013f077887 */ /* 0x000fe40008000000 */
[----:B------:R-:W-:Y:S02]  /*19d0*/  USEL UR6, UR6, URZ, UP0 ;  /* 0x0000003f06067287 */ /* 0x000fe40008000000 */
[----:B------:R-:W-:-:S06]  /*19e0*/  ULOP3.LUT UR7, UR38, UR7, URZ, 0x3c, !UPT ;  /* 0x0000000726077292 */ /* 0x000fcc000f8e3c3f */
[----:B------:R-:W-:-:S07]  /*19f0*/  IMAD.U32 R7, RZ, RZ, UR7 ;  /* 0x00000007ff077e24 */ /* 0x000fce000f8e00ff */
.L_x_29:
[----:B------:R-:W-:Y:S05]  /*1a00*/  @!P0 BRA `(.L_x_23) ;  /* 0x0000000000048947 */ /* 0x000fea0003800000 */
[----:B------:R-:W-:Y:S01]  /*1a10*/  BPT.TRAP 0x1 ;  /* 0x000000040000795c */ /* 0x000fe20000300000 */
.L_x_23:
[----:B------:R-:W2:Y:S01]  /*1a20*/  S2UR UR8, SR_CgaCtaId ;  /* 0x00000000000879c3 */ /* 0x000ea20000008800 */
[----:B------:R-:W-:Y:S01]  /*1a30*/  UMOV UR7, 0x400 ;  /* 0x0000040000077882 */ /* 0x000fe20000000000 */
[----:B01----:R-:W-:Y:S01]  /*1a40*/  IMAD.U32 R5, RZ, RZ, UR6 ;  /* 0x00000006ff057e24 */ /* 0x003fe2000f8e00ff */
[----:B------:R-:W-:Y:S01]  /*1a50*/  SHF.L.U32 R4, R7, 0x1f, RZ ;  /* 0x0000001f07047819 */ /* 0x000fe200000006ff */
[----:B--2---:R-:W-:-:S06]  /*1a60*/  ULEA UR7, UR8, UR7, 0x18 ;  /* 0x0000000708077291 */ /* 0x004fcc000f8ec03f */
[----:B------:R-:W-:-:S04]  /*1a70*/  IMAD.U32 R6, RZ, RZ, UR7 ;  /* 0x00000007ff067e24 */ /* 0x000fc8000f8e00ff */
[----:B------:R-:W-:-:S04]  /*1a80*/  IMAD R5, R5, 0x8, R6 ;  /* 0x0000000805057824 */ /* 0x000fc800078e0206 */
[----:B------:R0:W1:Y:S01]  /*1a90*/  SYNCS.PHASECHK.TRANS64.TRYWAIT P1, [R5+URZ], R4 ;  /* 0x00000004050075a7 */ /* 0x000062000802017f */
[----:B------:R-:W-:Y:S05]  /*1aa0*/  @!P0 BRA `(.L_x_24) ;  /* 0x0000000000048947 */ /* 0x000fea0003800000 */
[----:B------:R-:W-:Y:S01]  /*1ab0*/  BPT.TRAP 0x1 ;  /* 0x000000040000795c */ /* 0x000fe20000300000 */
.L_x_24:
[----:B-1----:R-:W-:Y:S05]  /*1ac0*/  @P1 BRA `(.L_x_25) ;  /* 0x0000000000081947 */ /* 0x002fea0003800000 */
[----:B------:R-:W1:Y:S02]  /*1ad0*/  SYNCS.PHASECHK.TRANS64.TRYWAIT P1, [R5+URZ], R4 ;  /* 0x00000004050075a7 */ /* 0x000e64000802017f */
[----:B-1----:R-:W-:Y:S05]  /*1ae0*/  @!P1 BRA `(.L_x_26) ;  /* 0x000000a0008c9947 */ /* 0x002fea0003800000 */
.L_x_25:
[----:B------:R-:W-:Y:S01]  /*1af0*/  ULEA UR7, UR6, UR4, 0xb ;  /* 0x0000000406077291 */ /* 0x000fe2000f8e583f */
[----:B------:R-:W-:Y:S01]  /*1b00*/  WARPGROUP.ARRIVE ;  /* 0x00000000000079c5 */ /* 0x000fe20000000000 */
[----:B------:R-:W-:Y:S01]  /*1b10*/  ULEA UR12, UR6, UR5, 0xc ;  /* 0x00000005060c7291 */ /* 0x000fe2000f8e603f */
[----:B------:R-:W-:Y:S01]  /*1b20*/  UMOV UR9, 0x40000040 ;  /* 0x4000004000097882 */ /* 0x000fe20000000000 */
[----:B------:R-:W-:-:S03]  /*1b30*/  UMOV UR11, 0x40000040 ;  /* 0x40000040000b7882 */ /* 0x000fc60000000000 */
[----:B------:R-:W-:Y:S02]  /*1b40*/  UMOV UR8, UR7 ;  /* 0x0000000700087c82 */ /* 0x000fe40008000000 */
[----:B------:R-:W-:Y:S02]  /*1b50*/  UMOV UR10, UR12 ;  /* 0x0000000c000a7c82 */ /* 0x000fe40008000000 */
[----:B------:R-:W-:Y:S01]  /*1b60*/  HGMMA.64x256x16.F32 R24, gdesc[UR8], R24, gsb0 ;  /* 0x03e00000081879f0 */ /* 0x000fe20008000818 */
        /* <DEDUP_REMOVED lines=58> */
[----:B------:R-:W-:Y:S01]  /*1f10*/  BPT.TRAP 0x1 ;  /* 0x000000040000795c */ /* 0x000fe20000300000 */
.L_x_27:
[----:B------:R-:W-:-:S13]  /*1f20*/  ISETP.NE.AND P1, PT, R156, RZ, PT ;  /* 0x000000ff9c00720c */ /* 0x000fda0003f25270 */
[----:B01----:R-:W-:-:S04]  /*1f30*/  @P1 IMAD R4, R3, 0x8, R6 ;  /* 0x0000000803041824 */ /* 0x003fc800078e0206 */
[----:B------:R-:W-:-:S05]  /*1f40*/  @P1 VIADD R5, R4, 0x20 ;  /* 0x0000002004051836 */ /* 0x000fca0000000000 */
[----:B------:R-:W-:-:S04]  /*1f50*/  @P1 PRMT R5, R22, 0x654, R5 ;  /* 0x0000065416051816 */ /* 0x000fc80000000005 */
[----:B------:R0:W-:Y:S01]  /*1f60*/  @P1 SYNCS.ARRIVE.TRANS64.RED.A1T0 RZ, [R5+URZ], RZ ;  /* 0x000000ff05ff19a7 */ /* 0x0001e2000810043f */
[----:B------:R-:W-:-:S13]  /*1f70*/  ISETP.GT.U32.AND P1, PT, R19, 0x1, PT ;  /* 0x000000011300780c */ /* 0x000fda0003f24070 */
[----:B0-----:R-:W-:Y:S05]  /*1f80*/  @P1 BRA `(.L_x_28) ;  /* 0x0000000000041947 */ /* 0x001fea0003800000 */
[----:B------:R-:W-:Y:S01]  /*1f90*/  BPT.TRAP 0x1 ;  /* 0x000000040000795c */ /* 0x000fe20000300000 */
.L_x_28:
[----:B------:R-:W-:Y:S01]  /*1fa0*/  UIADD3 UR6, UR6, 0x1, URZ ;  /* 0x0000000106067890 */ /* 0x000fe2000fffe03f */
[C---:B------:R-:W-:Y:S01]  /*1fb0*/  ISETP.GT.AND P2, PT, R0.reuse, 0x1, PT ;  /* 0x000000010000780c */ /* 0x040fe20003f44270 */
[----:B------:R-:W-:Y:S02]  /*1fc0*/  VIADD R3, R3, 0x1 ;  /* 0x0000000103037836 */ /* 0x000fe40000000000 */
[----:B------:R-:W-:Y:S01]  /*1fd0*/  UISETP.NE.AND UP0, UPT, UR6, 0x4, UPT ;  /* 0x000000040600788c */ /* 0x000fe2000bf05270 */
[----:B------:R-:W-:Y:S02]  /*1fe0*/  VIADD R0, R0, 0xffffffff ;  /* 0xffffffff00007836 */ /* 0x000fe40000000000 */
[C---:B------:R-:W-:Y:S01]  /*1ff0*/  ISETP.NE.AND P1, PT, R3.reuse, 0x4, PT ;  /* 0x000000040300780c */ /* 0x040fe20003f25270 */
[----:B------:R-:W-:Y:S02]  /*2000*/  USEL UR7, URZ, 0x1, UP0 ;  /* 0x000000013f077887 */ /* 0x000fe40008000000 */
[----:B------:R-:W-:Y:S01]  /*2010*/  USEL UR6, UR6, URZ, UP0 ;  /* 0x0000003f06067287 */ /* 0x000fe20008000000 */
[----:B------:R-:W-:-:S03]  /*2020*/  SEL R3, R3, RZ, P1 ;  /* 0x000000ff03037207 */ /* 0x000fc60000800000 */
[----:B------:R-:W-:Y:S01]  /*2030*/  LOP3.LUT R7, R7, UR7, RZ, 0x3c, !PT ;  /* 0x0000000707077c12 */ /* 0x000fe2000f8e3cff */
[----:B------:R-:W-:Y:S07]  /*2040*/  @P2 BRA `(.L_x_29) ;  /* 0xfffffff8006c2947 */ /* 0x000fee000383ffff */
.L_x_22:
[----:B------:R-:W2:Y:S02]  /*2050*/  LDC R0, c[0x0][0x28c] ;  /* 0x0000a300ff007b82 */ /* 0x000ea40000000800 */
[----:B--2---:R-:W-:-:S13]  /*2060*/  ISETP.GE.AND P1, PT, R0, 0x1, PT ;  /* 0x000000010000780c */ /* 0x004fda0003f26270 */
[----:B------:R-:W-:Y:S05]  /*2070*/  @!P1 BRA `(.L_x_30) ;  /* 0x0000000000409947 */ /* 0x000fea0003800000 */
[----:B------:R-:W-:Y:S05]  /*2080*/  @!P0 BRA `(.L_x_31) ;  /* 0x0000000000048947 */ /* 0x000fea0003800000 */
[----:B------:R-:W-:Y:S01]  /*2090*/  BPT.TRAP 0x1 ;  /* 0x000000040000795c */ /* 0x000fe20000300000 */
.L_x_31:
[----:B------:R-:W-:Y:S01]  /*20a0*/  ISETP.NE.AND P0, PT, R156, RZ, PT ;  /* 0x000000ff9c00720c */ /* 0x000fe20003f05270 */
[----:B------:R-:W-:-:S12]  /*20b0*/  UISETP.LT.AND UP1, UPT, UR40, 0x1, UPT ;  /* 0x000000012800788c */ /* 0x000fd8000bf21270 */
[----:B------:R-:W-:-:S05]  /*20c0*/  VOTEU.ANY UP0, P0 ;  /* 0x00000000003f7886 */ /* 0x000fca0000000100 */
[----:B------:R-:W-:-:S04]  /*20d0*/  @UP0 USEL UR4, UR40, 0x1, UP1 ;  /* 0x0000000128040887 */ /* 0x000fc80008800000 */
[----:B------:R-:W-:-:S06]  /*20e0*/  @UP0 UIADD3 UR4, UR39, UR40, -UR4 ;  /* 0x0000002827040290 */ /* 0x000fcc000fffe804 */
[----:B------:R-:W-:-:S04]  /*20f0*/  IMAD.U32 R0, RZ, RZ, UR4 ;  /* 0x00000004ff007e24 */ /* 0x000fc8000f8e00ff */
[----:B------:R-:W-:-:S05]  /*2100*/  @P0 IMAD.SHL.U32 R0, R0, 0x8, RZ ;  /* 0x0000000800000824 */ /* 0x000fca00078e00ff */
[----:B------:R-:W-:-:S04]  /*2110*/  @P0 LOP3.LUT R0, R0, 0x18, RZ, 0xc0, !PT ;  /* 0x0000001800000812 */ /* 0x000fc800078ec0ff */
[----:B------:R-:W-:-:S04]  /*2120*/  @P0 IADD3 R3, R6, 0x20, R0 ;  /* 0x0000002006030810 */ /* 0x000fc80007ffe000 */
[----:B------:R-:W-:-:S04]  /*2130*/  @P0 PRMT R3, R22, 0x654, R3 ;  /* 0x0000065416030816 */ /* 0x000fc80000000003 */
[----:B------:R2:W-:Y:S01]  /*2140*/  @P0 SYNCS.ARRIVE.TRANS64.RED.A1T0 RZ, [R3+URZ], RZ ;  /* 0x000000ff03ff09a7 */ /* 0x0005e2000810043f */
[----:B------:R-:W-:-:S13]  /*2150*/  ISETP.GT.U32.AND P0, PT, R19, 0x1, PT ;  /* 0x000000011300780c */ /* 0x000fda0003f04070 */
[----:B--2---:R-:W-:Y:S05]  /*2160*/  @P0 BRA `(.L_x_30) ;  /* 0x0000000000040947 */ /* 0x004fea0003800000 */
[----:B------:R-:W-:Y:S01]  /*2170*/  BPT.TRAP 0x1 ;  /* 0x000000040000795c */ /* 0x000fe20000300000 */
.L_x_30:
[----:B------:R-:W2:Y:S01]  /*2180*/  LDC R7, c[0x0][0x288] ;  /* 0x0000a200ff077b82 */ /* 0x000ea20000000800 */
[--C-:B------:R-:W-:Y:S01]  /*2190*/  SHF.R.U32.HI R0, RZ, 0x2, R18.reuse ;  /* 0x00000002ff007819 */ /* 0x100fe20000011612 */
[----:B------:R-:W-:Y:S01]  /*21a0*/  UIADD3 UR39, UR40, UR39, URZ ;  /* 0x0000002728277290 */ /* 0x000fe2000fffe03f */
[----:B01----:R-:W-:Y:S01]  /*21b0*/  LOP3.LUT R4, R18, 0x60, RZ, 0xc0, !PT ;  /* 0x0000006012047812 */ /* 0x003fe200078ec0ff */
[----:B------:R-:W-:Y:S01]  /*21c0*/  ULDC UR8, c[0x0][0x284] ;  /* 0x0000a10000087ab9 */ /* 0x000fe20000000800 */
[----:B------:R-:W-:Y:S01]  /*21d0*/  SHF.R.U32.HI R5, RZ, 0x7, R18 ;  /* 0x00000007ff057819 */ /* 0x000fe20000011612 */
[----:B------:R-:W-:Y:S01]  /*21e0*/  USHF.R.U32.HI UR4, URZ, 0x2, UR39 ;  /* 0x000000023f047899 */ /* 0x000fe20008011627 */
[----:B------:R-:W-:Y:S01]  /*21f0*/  LOP3.LUT R3, R0, 0x7, RZ, 0xc0, !PT ;  /* 0x0000000700037812 */ /* 0x000fe200078ec0ff */
[----:B------:R-:W-:Y:S01]  /*2200*/  UISETP.GT.U32.AND UP1, UPT, UR39, 0x3, UPT ;  /* 0x000000032700788c */ /* 0x000fe2000bf24070 */
[----:B------:R-:W-:Y:S01]  /*2210*/  SHF.R.U32.HI R10, RZ, 0x1, R4 ;  /* 0x00000001ff0a7819 */ /* 0x000fe20000011604 */
[----:B------:R-:W-:Y:S01]  /*2220*/  IMAD.SHL.U32 R4, R18, 0x2, RZ ;  /* 0x0000000212047824 */ /* 0x000fe200078e00ff */
[----:B------:R-:W-:Y:S01]  /*2230*/  LOP3.LUT R0, R5, 0x1, RZ, 0xc0, !PT ;  /* 0x0000000105007812 */ /* 0x000fe200078ec0ff */
[----:B------:R-:W-:Y:S01]  /*2240*/  ULOP3.LUT UR4, UR4, 0x1, URZ, 0xc0, !UPT ;  /* 0x0000000104047892 */ /* 0x000fe2000f8ec03f */
[----:B------:R-:W-:Y:S01]  /*2250*/  IADD3 R5, RZ, -R10, -R3 ;  /* 0x8000000aff057210 */ /* 0x000fe20007ffe803 */
[----:B------:R-:W-:Y:S01]  /*2260*/  ULDC.64 UR6, c[0x0][0x5d0] ;  /* 0x0001740000067ab9 */ /* 0x000fe20000000a00 */
[----:B------:R-:W-:Y:S01]  /*2270*/  LOP3.LUT R9, R4, 0x6, RZ, 0xc0, !PT ;  /* 0x0000000604097812 */ /* 0x000fe200078ec0ff */
[C---:B------:R-:W-:Y:S01]  /*2280*/  IMAD.SHL.U32 R6, R0.reuse, 0x40, RZ ;  /* 0x0000004000067824 */ /* 0x040fe200078e00ff */
[----:B------:R-:W-:Y:S01]  /*2290*/  UISETP.NE.U32.AND UP0, UPT, UR4, 0x1, UPT ;  /* 0x000000010400788c */ /* 0x000fe2000bf05070 */
[----:B------:R-:W-:Y:S01]  /*22a0*/  IMAD R11, R0, -0x40, R5 ;  /* 0xffffffc0000b7824 */ /* 0x000fe200078e0205 */
[----:B------:R-:W-:Y:S01]  /*22b0*/  LOP3.LUT R0, R18, 0x3, RZ, 0xc0, !PT ;  /* 0x0000000312007812 */ /* 0x000fe200078ec0ff */
[----:B------:R-:W-:Y:S01]  /*22c0*/  UISETP.LT.U32.AND UP1, UPT, UR40, 0x4, UP1 ;  /* 0x000000042800788c */ /* 0x000fe20008f21070 */
[----:B------:R-:W-:Y:S01]  /*22d0*/  PRMT R8, R9, 0x6540, R152 ;  /* 0x0000654009087816 */ /* 0x000fe20000000098 */
[----:B------:R-:W-:Y:S01]  /*22e0*/  IMAD.SHL.U32 R152, R152, 0x100, RZ ;  /* 0x0000010098987824 */ /* 0x000fe200078e00ff */
[----:B------:R-:W-:Y:S01]  /*22f0*/  SHF.R.S32.HI R21, RZ, 0x1f, R23 ;  /* 0x0000001fff157819 */ /* 0x000fe20000011417 */
[----:B--2---:R-:W-:Y:S01]  /*2300*/  IMAD R13, R0, -0x2, R7 ;  /* 0xfffffffe000d7824 */ /* 0x004fe200078e0207 */
[----:B------:R-:W-:Y:S01]  /*2310*/  UISETP.GT.U32.AND UP0, UPT, UR40, 0x3, !UP0 ;  /* 0x000000032800788c */ /* 0x000fe2000c704070 */
[----:B------:R-:W-:Y:S01]  /*2320*/  IMAD.SHL.U32 R0, R153, 0x80, RZ ;  /* 0x0000008099007824 */ /* 0x000fe200078e00ff */
[----:B------:R-:W-:Y:S01]  /*2330*/  ISETP.GE.AND P0, PT, R152, R7, PT ;  /* 0x000000079800720c */ /* 0x000fe20003f06270 */
[----:B------:R-:W-:Y:S01]  /*2340*/  IMAD R4, R21, UR6, RZ ;  /* 0x0000000615047c24 */ /* 0x000fe2000f8e02ff */
[----:B------:R-:W-:Y:S01]  /*2350*/  SHF.R.S32.HI R9, RZ, 0x1f, R8 ;  /* 0x0000001fff097819 */ /* 0x000fe20000011408 */
[----:B------:R-:W-:Y:S01]  /*2360*/  USEL UR5, URZ, 0x1, !UP1 ;  /* 0x000000013f057887 */ /* 0x000fe2000c800000 */
[----:B------:R-:W-:Y:S01]  /*2370*/  ISETP.GE.OR P0, PT, R0, UR8, P0 ;  /* 0x0000000800007c0c */ /* 0x000fe20008706670 */
[----:B------:R-:W-:Y:S01]  /*2380*/  USEL UR4, URZ, 0x1, !UP0 ;  /* 0x000000013f047887 */ /* 0x000fe2000c000000 */
[----:B------:R-:W-:Y:S01]  /*2390*/  LOP3.LUT R3, R6, 0x40, R3, 0xe2, !PT ;  /* 0x0000004006037812 */ /* 0x000fe200078ee203 */
[----:B------:R-:W-:Y:S01]  /*23a0*/  IMAD.WIDE R6, R153, 0x80, RZ ;  /* 0x0000008099067825 */ /* 0x000fe200078e02ff */
[----:B------:R-:W-:Y:S01]  /*23b0*/  ULOP3.LUT UR39, UR39, 0x3, URZ, 0xc0, !UPT ;  /* 0x0000000327277892 */ /* 0x000fe2000f8ec03f */
[----:B------:R-:W-:Y:S01]  /*23c0*/  IADD3 R0, -R0, UR8, R11 ;  /* 0x0000000800007c10 */ /* 0x000fe2000fffe10b */
[----:B------:R-:W-:Y:S01]  /*23d0*/  ULOP3.LUT UR38, UR4, UR38, UR5, 0x96, !UPT ;  /* 0x0000002604267292 */ /* 0x000fe2000f8e9605 */
[C---:B------:R-:W-:Y:S01]  /*23e0*/  IMAD R15, R23.reuse, UR7, R4 ;  /* 0x00000007170f7c24 */ /* 0x040fe2000f8e0204 */
[----:B------:R-:W-:Y:S01]  /*23f0*/  LOP3.LUT R169, R6, R3, R10, 0xfe, !PT ;  /* 0x0000000306a97212 */ /* 0x000fe200078efe0a */
[----:B------:R-:W-:-:S04]  /*2400*/  IMAD.WIDE.U32 R4, R23, UR6, R8 ;  /* 0x0000000617047c25 */ /* 0x000fc8000f8e0008 */
[----:B------:R-:W-:Y:S02]  /*2410*/  IMAD.IADD R5, R5, 0x1, R15 ;  /* 0x0000000105057824 */ /* 0x000fe400078e020f */
[----:B------:R-:W-:Y:S02]  /*2420*/  IMAD.IADD R3, R13, 0x1, -R152 ;  /* 0x000000010d037824 */ /* 0x000fe400078e0a98 */
[----:B------:R-:W-:Y:S01]  /*2430*/  IMAD.MOV.U32 R153, RZ, RZ, -0x1 ;  /* 0xffffffffff997424 */ /* 0x000fe200078e00ff */
[----:B------:R-:W-:Y:S06]  /*2440*/  @P0 BRA `(.L_x_32) ;  /* 0x0000007800dc0947 */ /* 0x000fec0003800000 */
[----:B------:R-:W0:Y:S01]  /*2450*/  LDC.64 R10, c[0x0][0x5c8] ;  /* 0x00017200ff0a7b82 */ /* 0x000e220000000a00 */
[----:B-----5:R-:W-:Y:S01]  /*2460*/  FSETP.NEU.AND P1, PT, R155, RZ, PT ;  /* 0x000000ff9b00720b */ /* 0x020fe20003f2d000 */
[----:B------:R-:W-:Y:S01]  /*2470*/  BSSY B0, `(.L_x_32) ;  /* 0x00007b4000007945 */ /* 0x000fe20003800000 */
[----:B------:R-:W-:-:S04]  /*2480*/  ISETP.GT.AND P0, PT, R3, RZ, PT ;  /* 0x000000ff0300720c */ /* 0x000fc80003f04270 */
[----:B------:R-:W-:Y:S01]  /*2490*/  ISETP.GT.AND P3, PT, R0, RZ, P0 ;  /* 0x000000ff0000720c */ /* 0x000fe20000764270 */
[-C--:B0-----:R-:W-:Y:S02]  /*24a0*/  IMAD R12, R7, R10.reuse, RZ ;  /* 0x0000000a070c7224 */ /* 0x081fe400078e02ff */
[----:B------:R-:W-:-:S04]  /*24b0*/  IMAD.WIDE.U32 R160, R169, R10, R4 ;  /* 0x0000000aa9a07225 */ /* 0x000fc800078e0004 */
[----:B------:R-:W-:-:S04]  /*24c0*/  IMAD R5, R169, R11, R12 ;  /* 0x0000000ba9057224 */ /* 0x000fc800078e020c */
[----:B------:R-:W-:Y:S01]  /*24d0*/  IMAD.IADD R171, R161, 0x1, R5 ;  /* 0x00000001a1ab7824 */ /* 0x000fe200078e0205 */
[----:B------:R-:W-:Y:S06]  /*24e0*/  @!P1 BRA `(.L_x_33) ;  /* 0x0000005400989947 */ /* 0x000fec0003800000 */
[----:B------:R-:W0:Y:S01]  /*24f0*/  LDC.64 R14, c[0x0][0x5b8] ;  /* 0x00016e00ff0e7b82 */ /* 0x000e220000000a00 */
[----:B------:R-:W-:-:S07]  /*2500*/  ULDC.64 UR4, c[0x0][0x5c0] ;  /* 0x0001700000047ab9 */ /* 0x000fce0000000a00 */
[----:B------:R-:W1:Y:S08]  /*2510*/  LDC.64 R166, c[0x0][0x5b0] ;  /* 0x00016c00ffa67b82 */ /* 0x000e700000000a00 */
[----:B------:R-:W2:Y:S01]  /*2520*/  LDC.64 R12, c[0x0][0x5a8] ;  /* 0x00016a00ff0c7b82 */ /* 0x000ea20000000a00 */
[-C--:B0-----:R-:W-:Y:S02]  /*2530*/  IMAD R4, R21, R14.reuse, RZ ;  /* 0x0000000e15047224 */ /* 0x081fe400078e02ff */
[----:B------:R-:W-:-:S04]  /*2540*/  IMAD.WIDE.U32 R162, R23, R14, R8 ;  /* 0x0000000e17a27225 */ /* 0x000fc800078e0008 */
[----:B------:R-:W-:Y:S02]  /*2550*/  IMAD R161, R23, R15, R4 ;  /* 0x0000000f17a17224 */ /* 0x000fe400078e0204 */
[-C--:B-1----:R-:W-:Y:S02]  /*2560*/  IMAD R6, R7, R166.reuse, RZ ;  /* 0x000000a607067224 */ /* 0x082fe400078e02ff */
[----:B------:R-:W-:Y:S02]  /*2570*/  IMAD.IADD R21, R163, 0x1, R161 ;  /* 0x00000001a3157824 */ /* 0x000fe400078e02a1 */
[----:B------:R-:W-:Y:S02]  /*2580*/  IMAD.MOV.U32 R20, RZ, RZ, R162 ;  /* 0x000000ffff147224 */ /* 0x000fe400078e00a2 */
[C---:B------:R-:W-:Y:S02]  /*2590*/  IMAD R165, R169.reuse, R167, R6 ;  /* 0x000000a7a9a57224 */ /* 0x040fe400078e0206 */
[----:B------:R-:W-:-:S04]  /*25a0*/  IMAD.WIDE.U32 R4, R169, R166, R20 ;  /* 0x000000a6a9047225 */ /* 0x000fc800078e0014 */
[----:B------:R-:W-:Y:S01]  /*25b0*/  IMAD.IADD R5, R5, 0x1, R165 ;  /* 0x0000000105057824 */ /* 0x000fe200078e02a5 */
[----:B--2---:R-:W-:-:S04]  /*25c0*/  LEA R6, P1, R4, R12, 0x1 ;  /* 0x0000000c04067211 */ /* 0x004fc800078208ff */
[----:B------:R-:W-:-:S05]  /*25d0*/  LEA.HI.X R7, R4, R13, R5, 0x1, P1 ;  /* 0x0000000d04077211 */ /* 0x000fca00008f0c05 */
[----:B------:R0:W2:Y:S01]  /*25e0*/  @P3 LDG.E.LTC128B.U16 R15, desc[UR36][R6.64] ;  /* 0x00000024060f3981 */ /* 0x0000a2000c1e1520 */
[----:B------:R-:W-:Y:S01]  /*25f0*/  IMAD.WIDE.U32 R158, R169, R166, R8 ;  /* 0x000000a6a99e7225 */ /* 0x000fe200078e0008 */
[----:B------:R-:W-:Y:S03]  /*2600*/  BSSY B1, `(.L_x_34) ;  /* 0x0000013000017945 */ /* 0x000fe60003800000 */
[----:B------:R-:W-:Y:S02]  /*2610*/  IMAD.IADD R159, R165, 0x1, R159 ;  /* 0x00000001a59f7824 */ /* 0x000fe400078e029f */
[----:B------:R-:W-:-:S04]  /*2620*/  IMAD.WIDE.U32 R158, R23, R14, R158 ;  /* 0x0000000e179e7225 */ /* 0x000fc800078e009e */
[----:B0-----:R-:W-:Y:S01]  /*2630*/  IMAD.IADD R7, R161, 0x1, R159 ;  /* 0x00000001a1077824 */ /* 0x001fe200078e029f */
[----:B------:R-:W-:Y:S02]  /*2640*/  LEA R6, P4, R158, R12, 0x1 ;  /* 0x0000000c9e067211 */ /* 0x000fe400078808ff */
[----:B------:R-:W-:Y:S02]  /*2650*/  SHF.L.U64.HI R159, R166, 0x3, R167 ;  /* 0x00000003a69f7819 */ /* 0x000fe400000102a7 */
[----:B------:R-:W-:Y:S01]  /*2660*/  LEA.HI.X R7, R158, R13, R7, 0x1, P4 ;  /* 0x0000000d9e077211 */ /* 0x000fe200020f0c07 */
[----:B------:R-:W-:Y:S02]  /*2670*/  IMAD.SHL.U32 R158, R166, 0x8, RZ ;  /* 0x00000008a69e7824 */ /* 0x000fe400078e00ff */
[----:B--2---:R-:W-:-:S05]  /*2680*/  HADD2.F32 R4, -RZ, R15.H0_H0 ;  /* 0x2000000fff047230 */ /* 0x004fca0000004100 */
[----:B------:R-:W-:Y:S01]  /*2690*/  FMUL R5, R4, R155 ;  /* 0x0000009b04057220 */ /* 0x000fe20000400000 */
[----:B------:R-:W-:-:S03]  /*26a0*/  LEA R4, P1, R160, UR4, 0x1 ;  /* 0x00000004a0047c11 */ /* 0x000fc6000f8208ff */
[----:B------:R-:W-:Y:S01]  /*26b0*/  FFMA R24, R24, R154, R5 ;  /* 0x0000009a18187223 */ /* 0x000fe20000000005 */
[----:B------:R-:W-:Y:S02]  /*26c0*/  LEA.HI.X R5, R160, UR5, R171, 0x1, P1 ;  /* 0x00000005a0057c11 */ /* 0x000fe400088f0cab */
[----:B------:R-:W-:Y:S02]  /*26d0*/  ISETP.GT.AND P1, PT, R3, 0x1, PT ;  /* 0x000000010300780c */ /* 0x000fe40003f24270 */
[----:B------:R-:W-:Y:S02]  /*26e0*/  F2FP.F16.F32.PACK_AB R24, RZ, R24 ;  /* 0x00000018ff18723e */ /* 0x000fe400000000ff */
[----:B------:R-:W-:-:S03]  /*26f0*/  ISETP.GT.AND P2, PT, R0, RZ, P1 ;  /* 0x000000ff0000720c */ /* 0x000fc60000f44270 */
[----:B------:R0:W-:Y:S10]  /*2700*/  @P3 STG.E.U16 desc[UR36][R4.64], R24 ;  /* 0x0000001804003986 */ /* 0x0001f4000c101524 */
[----:B------:R-:W-:Y:S05]  /*2710*/  @!P2 BRA `(.L_x_35) ;  /* 0x000000000004a947 */ /* 0x000fea0003800000 */
[----:B------:R1:W5:Y:S02]  /*2720*/  LDG.E.LTC128B.U16 R15, desc[UR36][R6.64+0x2] ;  /* 0x00000224060f7981 */ /* 0x000364000c1e1520 */
.L_x_35:
[----:B------:R-:W-:Y:S05]  /*2730*/  BSYNC B1 ;  /* 0x0000000000017941 */ /* 0x000fea0003800000 */
.L_x_34:
[----:B-----5:R-:W-:Y:S01]  /*2740*/  HADD2.F32 R20, -RZ, R15.H0_H0 ;  /* 0x2000000fff147230 */ /* 0x020fe20000004100 */
[----:B------:R-:W-:Y:S01]  /*2750*/  ISETP.GT.AND P0, PT, R0, 0x8, P0 ;  /* 0x000000080000780c */ /* 0x000fe20000704270 */
[----:B------:R-:W-:Y:S01]  /*2760*/  IMAD.WIDE.U32 R158, R169, R166, R158 ;  /* 0x000000a6a99e7225 */ /* 0x000fe200078e009e */
[----:B------:R-:W-:-:S03]  /*2770*/  PRMT R152, R15, 0x7610, R152 ;  /* 0x000076100f987816 */ /* 0x000fc60000000098 */
[----:B------:R-:W-:Y:S01]  /*2780*/  FMUL R20, R20, R155 ;  /* 0x0000009b14147220 */ /* 0x000fe20000400000 */
[----:B------:R-:W-:Y:S01]  /*2790*/  IMAD.IADD R165, R165, 0x1, R159 ;  /* 0x00000001a5a57824 */ /* 0x000fe200078e029f */
[----:B------:R-:W-:Y:S02]  /*27a0*/  IADD3 R162, P3, R162, R158, RZ ;  /* 0x0000009ea2a27210 */ /* 0x000fe40007f7e0ff */
[----:B------:R-:W-:-:S03]  /*27b0*/  FFMA R25, R25, R154, R20 ;  /* 0x0000009a19197223 */ /* 0x000fc60000000014 */
[----:B------:R-:W-:Y:S01]  /*27c0*/  IMAD.X R21, R165, 0x1, R21, P3 ;  /* 0x00000001a5157824 */ /* 0x000fe200018e0615 */
[C---:B------:R-:W-:Y:S02]  /*27d0*/  LEA R20, P3, R162.reuse, R12, 0x1 ;  /* 0x0000000ca2147211 */ /* 0x040fe400078608ff */
[----:B------:R-:W-:Y:S02]  /*27e0*/  F2FP.F16.F32.PACK_AB R25, RZ, R25 ;  /* 0x00000019ff19723e */ /* 0x000fe400000000ff */
[----:B------:R-:W-:Y:S02]  /*27f0*/  LEA.HI.X R21, R162, R13, R21, 0x1, P3 ;  /* 0x0000000da2157211 */ /* 0x000fe400018f0c15 */
[----:B------:R-:W-:-:S05]  /*2800*/  PRMT R159, R25, 0x7610, R159 ;  /* 0x00007610199f7816 */ /* 0x000fca000000009f */
[----:B------:R2:W-:Y:S04]  /*2810*/  @P2 STG.E.U16 desc[UR36][R4.64+0x2], R159 ;  /* 0x0000029f04002986 */ /* 0x0005e8000c101524 */
[----:B------:R-:W0:Y:S01]  /*2820*/  @P0 LDG.E.LTC128B.U16 R152, desc[UR36][R20.64] ;  /* 0x0000002414980981 */ /* 0x000e22000c1e1520 */
[----:B------:R-:W-:Y:S01]  /*2830*/  IADD3 R8, P2, R8, R158, RZ ;  /* 0x0000009e08087210 */ /* 0x000fe20007f5e0ff */
[----:B------:R-:W-:Y:S01]  /*2840*/  BSSY B1, `(.L_x_36) ;  /* 0x0000011000017945 */ /* 0x000fe20003800000 */
[----:B------:R-:W-:Y:S02]  /*2850*/  SHF.L.U64.HI R11, R10, 0x4, R11 ;  /* 0x000000040a0b7819 */ /* 0x000fe4000001020b */
[----:B------:R-:W-:Y:S01]  /*2860*/  ISETP.GT.AND P1, PT, R0, 0x8, P1 ;  /* 0x000000080000780c */ /* 0x000fe20000f24270 */
[----:B------:R-:W-:Y:S01]  /*2870*/  IMAD.X R9, R9, 0x1, R165, P2 ;  /* 0x0000000109097824 */ /* 0x000fe200010e06a5 */
[----:B------:R-:W-:Y:S01]  /*2880*/  LEA R10, P2, R10, R4, 0x4 ;  /* 0x000000040a0a7211 */ /* 0x000fe200078420ff */
[----:B------:R-:W-:-:S04]  /*2890*/  IMAD.WIDE.U32 R14, R23, R14, R8 ;  /* 0x0000000e170e7225 */ /* 0x000fc800078e0008 */
[----:B------:R-:W-:Y:S01]  /*28a0*/  IMAD.X R11, R11, 0x1, R5, P2 ;  /* 0x000000010b0b7824 */ /* 0x000fe200010e0605 */
[----:B------:R-:W-:Y:S01]  /*28b0*/  LEA R8, P3, R14, R12, 0x1 ;  /* 0x0000000c0e087211 */ /* 0x000fe200078608ff */
[----:B------:R-:W-:-:S05]  /*28c0*/  IMAD.IADD R9, R161, 0x1, R15 ;  /* 0x00000001a1097824 */ /* 0x000fca00078e020f */
[----:B------:R-:W-:Y:S01]  /*28d0*/  LEA.HI.X R9, R14, R13, R9, 0x1, P3 ;  /* 0x0000000d0e097211 */ /* 0x000fe200018f0c09 */
[----:B0-----:R-:W-:-:S05]  /*28e0*/  HADD2.F32 R24, -RZ, R152.H0_H0 ;  /* 0x20000098ff187230 */ /* 0x001fca0000004100 */
[----:B------:R-:W-:-:S04]  /*28f0*/  FMUL R25, R24, R155 ;  /* 0x0000009b18197220 */ /* 0x000fc80000400000 */
[----:B------:R-:W-:-:S05]  /*2900*/  FFMA R25, R26, R154, R25 ;  /* 0x0000009a1a197223 */ /* 0x000fca0000000019 */
[----:B------:R-:W-:-:S05]  /*2910*/  F2FP.F16.F32.PACK_AB R25, RZ, R25 ;  /* 0x00000019ff19723e */ /* 0x000fca00000000ff */
[----:B------:R2:W-:Y:S01]  /*2920*/  @P0 STG.E.U16 desc[UR36][R10.64], R25 ;  /* 0x000000190a000986 */ /* 0x0005e2000c101524 */
[----:B------:R-:W-:Y:S05]  /*2930*/  @!P1 BRA `(.L_x_37) ;  /* 0x0000000000049947 */ /* 0x000fea0003800000 */
[----:B------:R0:W5:Y:S02]  /*2940*/  LDG.E.LTC128B.U16 R152, desc[UR36][R8.64+0x2] ;  /* 0x0000022408987981 */ /* 0x000164000c1e1520 */
.L_x_37:
[----:B------:R-:W-:Y:S05]  /*2950*/  BSYNC B1 ;  /* 0x0000000000017941 */ /* 0x000fea0003800000 */
.L_x_36:
[----:B-----5:R-:W-:Y:S01]  /*2960*/  HADD2.F32 R12, -RZ, R152.H0_H0 ;  /* 0x20000098ff0c7230 */ /* 0x020fe20000004100 */
[----:B------:R-:W-:Y:S01]  /*2970*/  ISETP.GT.AND P0, PT, R3, 0x8, PT ;  /* 0x000000080300780c */ /* 0x000fe20003f04270 */
[----:B------:R-:W-:Y:S03]  /*2980*/  BSSY B1, `(.L_x_38) ;  /* 0x0000008000017945 */ /* 0x000fe60003800000 */
[----:B------:R-:W-:Y:S01]  /*2990*/  FMUL R12, R12, R155 ;  /* 0x0000009b0c0c7220 */ /* 0x000fe20000400000 */
[----:B------:R-:W-:-:S03]  /*29a0*/  ISETP.GT.AND P2, PT, R0, RZ, P0 ;  /* 0x000000ff0000720c */ /* 0x000fc60000744270 */
[----:B------:R-:W-:-:S05]  /*29b0*/  FFMA R12, R27, R154, R12 ;  /* 0x0000009a1b0c7223 */ /* 0x000fca000000000c */
[----:B------:R-:W-:-:S05]  /*29c0*/  F2FP.F16.F32.PACK_AB R12, RZ, R12 ;  /* 0x0000000cff0c723e */ /* 0x000fca00000000ff */
[----:B------:R3:W-:Y:S01]  /*29d0*/  @P1 STG.E.U16 desc[UR36][R10.64+0x2], R12 ;  /* 0x0000020c0a001986 */ /* 0x0007e2000c101524 */
[----:B------:R-:W-:Y:S05]  /*29e0*/  @!P2 BRA `(.L_x_39) ;  /* 0x000000000004a947 */ /* 0x000fea0003800000 */
[----:B------:R4:W5:Y:S02]  /*29f0*/  LDG.E.LTC128B.U16 R152, desc[UR36][R6.64+0x10] ;  /* 0x0000102406987981 */ /* 0x000964000c1e1520 */
.L_x_39:
[----:B------:R-:W-:Y:S05]  /*2a00*/  BSYNC B1 ;  /* 0x0000000000017941 */ /* 0x000fea0003800000 */
.L_x_38:
[----:B---3-5:R-:W-:Y:S01]  /*2a10*/  HADD2.F32 R12, -RZ, R152.H0_H0 ;  /* 0x20000098ff0c7230 */ /* 0x028fe20000004100 */
        /* <DEDUP_REMOVED lines=9> */
.L_x_41:
[----:B------:R-:W-:Y:S05]  /*2ab0*/  BSYNC B1 ;  /* 0x0000000000017941 */ /* 0x000fea0003800000 */
.L_x_40:
[----:B-----5:R-:W-:Y:S01]  /*2ac0*/  HADD2.F32 R12, -RZ, R152.H0_H0 ;  /* 0x20000098ff0c7230 */ /* 0x020fe20000004100 */
[----:B------:R-:W-:Y:S01]  /*2ad0*/  ISETP.GT.AND P0, PT, R0, 0x8, P0 ;  /* 0x000000080000780c */ /* 0x000fe20000704270 */
[----:B------:R-:W-:Y:S03]  /*2ae0*/  BSSY B1, `(.L_x_42) ;  /* 0x0000007000017945 */ /* 0x000fe60003800000 */
[----:B------:R-:W-:-:S04]  /*2af0*/  FMUL R12, R12, R155 ;  /* 0x0000009b0c0c7220 */ /* 0x000fc80000400000 */
[----:B------:R-:W-:-:S05]  /*2b00*/  FFMA R12, R29, R154, R12 ;  /* 0x0000009a1d0c7223 */ /* 0x000fca000000000c */
[----:B------:R-:W-:-:S05]  /*2b10*/  F2FP.F16.F32.PACK_AB R12, RZ, R12 ;  /* 0x0000000cff0c723e */ /* 0x000fca00000000ff */
[----:B------:R0:W-:Y:S01]  /*2b20*/  @P3 STG.E.U16 desc[UR36][R4.64+0x12], R12 ;  /* 0x0000120c04003986 */ /* 0x0001e2000c101524 */
[----:B------:R-:W-:Y:S05]  /*2b30*/  @!P0 BRA `(.L_x_43) ;  /* 0x0000000000048947 */ /* 0x000fea0003800000 */
[----:B------:R0:W5:Y:S02]  /*2b40*/  LDG.E.LTC128B.U16 R152, desc[UR36][R8.64+0x10] ;  /* 0x0000102408987981 */ /* 0x000164000c1e1520 */
.L_x_43:
[----:B------:R-:W-:Y:S05]  /*2b50*/  BSYNC B1 ;  /* 0x0000000000017941 */ /* 0x000fea0003800000 */
.L_x_42:
[----:B0----5:R-:W-:Y:S01]  /*2b60*/  HADD2.F32 R12, -RZ, R152.H0_H0 ;  /* 0x20000098ff0c7230 */ /* 0x021fe20000004100 */
[----:B------:R-:W-:Y:S01]  /*2b70*/  ISETP.GT.AND P1, PT, R0, 0x8, P1 ;  /* 0x000000080000780c */ /* 0x000fe20000f24270 */
[----:B------:R-:W-:Y:S03]  /*2b80*/  BSSY B1, `(.L_x_44) ;  /* 0x0000007000017945 */ /* 0x000fe60003800000 */
[----:B---3--:R-:W-:-:S04]  /*2b90*/  FMUL R13, R12, R155 ;  /* 0x0000009b0c0d7220 */ /* 0x008fc80000400000 */
[----:B------:R-:W-:-:S05]  /*2ba0*/  FFMA R13, R30, R154, R13 ;  /* 0x0000009a1e0d7223 */ /* 0x000fca000000000d */
[----:B------:R-:W-:-:S05]  /*2bb0*/  F2FP.F16.F32.PACK_AB R13, RZ, R13 ;  /* 0x0000000dff0d723e */ /* 0x000fca00000000ff */
[----:B------:R0:W-:Y:S01]  /*2bc0*/  @P0 STG.E.U16 desc[UR36][R10.64+0x10], R13 ;  /* 0x0000100d0a000986 */ /* 0x0001e2000c101524 */
[----:B------:R-:W-:Y:S05]  /*2bd0*/  @!P1 BRA `(.L_x_45) ;  /* 0x0000000000049947 */ /* 0x000fea0003800000 */
[----:B------:R3:W5:Y:S02]  /*2be0*/  LDG.E.LTC128B.U16 R152, desc[UR36][R8.64+0x12] ;  /* 0x0000122408987981 */ /* 0x000764000c1e1520 */
.L_x_45:
[----:B------:R-:W-:Y:S05]  /*2bf0*/  BSYNC B1 ;  /* 0x0000000000017941 */ /* 0x000fea0003800000 */
.L_x_44:
        /* <DEDUP_REMOVED lines=10> */
.L_x_47:
[----:B------:R-:W-:Y:S05]  /*2ca0*/  BSYNC B1 ;  /* 0x0000000000017941 */ /* 0x000fea0003800000 */
.L_x_46:
[----:B0----5:R-:W-:Y:S01]  /*2cb0*/  HADD2.F32 R12, -RZ, R152.H0_H0 ;  /* 0x20000098ff0c7230 */ /* 0x021fe20000004100 */
        /* <DEDUP_REMOVED lines=9> */
.L_x_49:
[----:B------:R-:W-:Y:S05]  /*2d50*/  BSYNC B1 ;  /* 0x0000000000017941 */ /* 0x000fea0003800000 */
.L_x_48:
        /* <DEDUP_REMOVED lines=9> */
.L_x_51:
[----:B------:R-:W-:Y:S05]  /*2df0*/  BSYNC B1 ;  /* 0x0000000000017941 */ /* 0x000fea0003800000 */
.L_x_50:
[----:B0----5:R-:W-:Y:S01]  /*2e00*/  HADD2.F32 R12, -RZ, R152.H0_H0 ;  /* 0x20000098ff0c7230 */ /* 0x021fe20000004100 */
        /* <DEDUP_REMOVED lines=8> */
.L_x_53:
[----:B------:R-:W-:Y:S05]  /*2e90*/  BSYNC B1 ;  /* 0x0000000000017941 */ /* 0x000fea0003800000 */
.L_x_52:
        /* <DEDUP_REMOVED lines=10> */
.L_x_55:
[----:B------:R-:W-:Y:S05]  /*2f40*/  BSYNC B1 ;  /* 0x0000000000017941 */ /* 0x000fea0003800000 */
.L_x_54:
        /* <DEDUP_REMOVED lines=10> */
.L_x_57:
[----:B------:R-:W-:Y:S05]  /*2ff0*/  BSYNC B1 ;  /* 0x0000000000017941 */ /* 0x000fea0003800000 */
.L_x_56:
        /* <DEDUP_REMOVED lines=9> */
.L_x_59:
[----:B------:R-:W-:Y:S05]  /*3090*/  BSYNC B1 ;  /* 0x0000000000017941 */ /* 0x000fea0003800000 */
.L_x_58:
        /* <DEDUP_REMOVED lines=9> */
.L_x_61:
[----:B------:R-:W-:Y:S05]  /*3130*/  BSYNC B1 ;  /* 0x0000000000017941 */ /* 0x000fea0003800000 */
.L_x_60:
        /* <DEDUP_REMOVED lines=10> */
.L_x_63:
[----:B------:R-:W-:Y:S05]  /*31e0*/  BSYNC B1 ;  /* 0x0000000000017941 */ /* 0x000fea0003800000 */
.L_x_62:
        /* <DEDUP_REMOVED lines=10> */
.L_x_65:
[----:B------:R-:W-:Y:S05]  /*3290*/  BSYNC B1 ;  /* 0x0000000000017941 */ /* 0x000fea0003800000 */
.L_x_64:
        /* <DEDUP_REMOVED lines=9> */
.L_x_67:
[----:B------:R-:W-:Y:S05]  /*3330*/  BSYNC B1 ;  /* 0x0000000000017941 */ /* 0x000fea0003800000 */
.L_x_66:
        /* <DEDUP_REMOVED lines=9> */
.L_x_69:
[----:B------:R-:W-:Y:S05]  /*33d0*/  BSYNC B1 ;  /* 0x0000000000017941 */ /* 0x000fea0003800000 */
.L_x_68:
        /* <DEDUP_REMOVED lines=10> */
.L_x_71:
[----:B------:R-:W-:Y:S05]  /*3480*/  BSYNC B1 ;  /* 0x0000000000017941 */ /* 0x000fea0003800000 */
.L_x_70:
        /* <DEDUP_REMOVED lines=10> */
.L_x_73:
[----:B------:R-:W-:Y:S05]  /*3530*/  BSYNC B1 ;  /* 0x0000000000017941 */ /* 0x000fea0003800000 */
.L_x_72:
        /* <DEDUP_REMOVED lines=9> */
.L_x_75:
[----:B------:R-:W-:Y:S05]  /*35d0*/  BSYNC B1 ;  /* 0x0000000000017941 */ /* 0x000fea0003800000 */
.L_x_74:
        /* <DEDUP_REMOVED lines=9> */
.L_x_77:
[----:B------:R-:W-:Y:S05]  /*3670*/  BSYNC B1 ;  /* 0x0000000000017941 */ /* 0x000fea0003800000 */
.L_x_76:
        /* <DEDUP_REMOVED lines=10> */
.L_x_79:
[----:B------:R-:W-:Y:S05]  /*3720*/  BSYNC B1 ;  /* 0x0000000000017941 */ /* 0x000fea0003800000 */
.L_x_78:
        /* <DEDUP_REMOVED lines=10> */
.L_x_81:
[----:B------:R-:W-:Y:S05]  /*37d0*/  BSYNC B1 ;  /* 0x0000000000017941 */ /* 0x000fea0003800000 */
.L_x_80:
        /* <DEDUP_REMOVED lines=9> */
.L_x_83:
[----:B------:R-:W-:Y:S05]  /*3870*/  BSYNC B1 ;  /* 0x0000000000017941 */ /* 0x000fea0003800000 */
.L_x_82:
        /* <DEDUP_REMOVED lines=9> */
.L_x_85:
[----:B------:R-:W-:Y:S05]  /*3910*/  BSYNC B1 ;  /* 0x0000000000017941 */ /* 0x000fea0003800000 */
.L_x_84:
        /* <DEDUP_REMOVED lines=10> */
.L_x_87:
[----:B------:R-:W-:Y:S05]  /*39c0*/  BSYNC B1 ;  /* 0x0000000000017941 */ /* 0x000fea0003800000 */
.L_x_86:
        /* <DEDUP_REMOVED lines=10> */
.L_x_89:
[----:B------:R-:W-:Y:S05]  /*3a70*/  BSYNC B1 ;  /* 0x0000000000017941 */ /* 0x000fea0003800000 */
.L_x_88:
        /* <DEDUP_REMOVED lines=9> */
.L_x_91:
[----:B------:R-:W-:Y:S05]  /*3b10*/  BSYNC B1 ;  /* 0x0000000000017941 */ /* 0x000fea0003800000 */
.L_x_90:
        /* <DEDUP_REMOVED lines=9> */
.L_x_93:
[----:B------:R-:W-:Y:S05]  /*3bb0*/  BSYNC B1 ;  /* 0x0000000000017941 */ /* 0x000fea0003800000 */
.L_x_92:
        /* <DEDUP_REMOVED lines=10> */
.L_x_95:
[----:B------:R-:W-:Y:S05]  /*3c60*/  BSYNC B1 ;  /* 0x0000000000017941 */ /* 0x000fea0003800000 */
.L_x_94:
        /* <DEDUP_REMOVED lines=10> */
.L_x_97:
[----:B------:R-:W-:Y:S05]  /*3d10*/  BSYNC B1 ;  /* 0x0000000000017941 */ /* 0x000fea0003800000 */
.L_x_96:
        /* <DEDUP_REMOVED lines=9> */
.L_x_99:
[----:B------:R-:W-:Y:S05]  /*3db0*/  BSYNC B1 ;  /* 0x0000000000017941 */ /* 0x000fea0003800000 */
.L_x_98:
        /* <DEDUP_REMOVED lines=9> */
.L_x_101:
[----:B------:R-:W-:Y:S05]  /*3e50*/  BSYNC B1 ;  /* 0x0000000000017941 */ /* 0x000fea0003800000 */
.L_x_100:
        /* <DEDUP_REMOVED lines=10> */
.L_x_103:
[----:B------:R-:W-:Y:S05]  /*3f00*/  BSYNC B1 ;  /* 0x0000000000017941 */ /* 0x000fea0003800000 */
.L_x_102:
        /* <DEDUP_REMOVED lines=10> */
.L_x_105:
[----:B------:R-:W-:Y:S05]  /*3fb0*/  BSYNC B1 ;  /* 0x0000000000017941 */ /* 0x000fea0003800000 */
.L_x_104:
        /* <DEDUP_REMOVED lines=9> */
.L_x_107:
[----:B------:R-:W-:Y:S05]  /*4050*/  BSYNC B1 ;  /* 0x0000000000017941 */ /* 0x000fea0003800000 */
.L_x_106:
        /* <DEDUP_REMOVED lines=9> */
.L_x_109:
[----:B------:R-:W-:Y:S05]  /*40f0*/  BSYNC B1 ;  /* 0x0000000000017941 */ /* 0x000fea0003800000 */
.L_x_108:
        /* <DEDUP_REMOVED lines=10> */
.L_x_111:
[----:B------:R-:W-:Y:S05]  /*41a0*/  BSYNC B1 ;  /* 0x0000000000017941 */ /* 0x000fea0003800000 */
.L_x_110:
        /* <DEDUP_REMOVED lines=10> */
.L_x_113:
[----:B------:R-:W-:Y:S05]  /*4250*/  BSYNC B1 ;  /* 0x0000000000017941 */ /* 0x000fea0003800000 */
.L_x_112:
        /* <DEDUP_REMOVED lines=9> */
.L_x_115:
[----:B------:R-:W-:Y:S05]  /*42f0*/  BSYNC B1 ;  /* 0x0000000000017941 */ /* 0x000fea0003800000 */
.L_x_114:
        /* <DEDUP_REMOVED lines=9> */
.L_x_117:
[----:B------:R-:W-:Y:S05]  /*4390*/  BSYNC B1 ;  /* 0x0000000000017941 */ /* 0x000fea0003800000 */
.L_x_116:
        /* <DEDUP_REMOVED lines=10> */
.L_x_119:
[----:B------:R-:W-:Y:S05]  /*4440*/  BSYNC B1 ;  /* 0x0000000000017941 */ /* 0x000fea0003800000 */
.L_x_118:
        /* <DEDUP_REMOVED lines=10> */
.L_x_121:
[----:B------:R-:W-:Y:S05]  /*44f0*/  BSYNC B1 ;  /* 0x0000000000017941 */ /* 0x000fea0003800000 */
.L_x_120:
        /* <DEDUP_REMOVED lines=9> */
.L_x_123:
[----:B------:R-:W-:Y:S05]  /*4590*/  BSYNC B1 ;  /* 0x0000000000017941 */ /* 0x000fea0003800000 */
.L_x_122:
        /* <DEDUP_REMOVED lines=9> */
.L_x_125:
[----:B------:R-:W-:Y:S05]  /*4630*/  BSYNC B1 ;  /* 0x0000000000017941 */ /* 0x000fea0003800000 */
.L_x_124:
        /* <DEDUP_REMOVED lines=10> */
.L_x_127:
[----:B------:R-:W-:Y:S05]  /*46e0*/  BSYNC B1 ;  /* 0x0000000000017941 */ /* 0x000fea0003800000 */
.L_x_126:
        /* <DEDUP_REMOVED lines=10> */
.L_x_129:
[----:B------:R-:W-:Y:S05]  /*4790*/  BSYNC B1 ;  /* 0x0000000000017941 */ /* 0x000fea0003800000 */
.L_x_128:
        /* <DEDUP_REMOVED lines=9> */
.L_x_131:
[----:B------:R-:W-:Y:S05]  /*4830*/  BSYNC B1 ;  /* 0x0000000000017941 */ /* 0x000fea0003800000 */
.L_x_130:
        /* <DEDUP_REMOVED lines=9> */
.L_x_133:
[----:B------:R-:W-:Y:S05]  /*48d0*/  BSYNC B1 ;  /* 0x0000000000017941 */ /* 0x000fea0003800000 */
.L_x_132:
        /* <DEDUP_REMOVED lines=10> */
.L_x_135:
[----:B------:R-:W-:Y:S05]  /*4980*/  BSYNC B1 ;  /* 0x0000000000017941 */ /* 0x000fea0003800000 */
.L_x_134:
        /* <DEDUP_REMOVED lines=10> */
.L_x_137:
[----:B------:R-:W-:Y:S05]  /*4a30*/  BSYNC B1 ;  /* 0x0000000000017941 */ /* 0x000fea0003800000 */
.L_x_136:
        /* <DEDUP_REMOVED lines=9> */
.L_x_139:
[----:B------:R-:W-:Y:S05]  /*4ad0*/  BSYNC B1 ;  /* 0x0000000000017941 */ /* 0x000fea0003800000 */
.L_x_138:
        /* <DEDUP_REMOVED lines=9> */
.L_x_141:
[----:B------:R-:W-:Y:S05]  /*4b70*/  BSYNC B1 ;  /* 0x0000000000017941 */ /* 0x000fea0003800000 */
.L_x_140:
        /* <DEDUP_REMOVED lines=10> */
.L_x_143:
[----:B------:R-:W-:Y:S05]  /*4c20*/  BSYNC B1 ;  /* 0x0000000000017941 */ /* 0x000fea0003800000 */
.L_x_142:
        /* <DEDUP_REMOVED lines=10> */
.L_x_145:
[----:B------:R-:W-:Y:S05]  /*4cd0*/  BSYNC B1 ;  /* 0x0000000000017941 */ /* 0x000fea0003800000 */
.L_x_144:
        /* <DEDUP_REMOVED lines=9> */
.L_x_147:
[----:B------:R-:W-:Y:S05]  /*4d70*/  BSYNC B1 ;  /* 0x0000000000017941 */ /* 0x000fea0003800000 */
.L_x_146:
        /* <DEDUP_REMOVED lines=9> */
.L_x_149:
[----:B------:R-:W-:Y:S05]  /*4e10*/  BSYNC B1 ;  /* 0x0000000000017941 */ /* 0x000fea0003800000 */
.L_x_148:
        /* <DEDUP_REMOVED lines=10> */
.L_x_151:
[----:B------:R-:W-:Y:S05]  /*4ec0*/  BSYNC B1 ;  /* 0x0000000000017941 */ /* 0x000fea0003800000 */
.L_x_150:
        /* <DEDUP_REMOVED lines=10> */
.L_x_153:
[----:B------:R-:W-:Y:S05]  /*4f70*/  BSYNC B1 ;  /* 0x0000000000017941 */ /* 0x000fea0003800000 */
.L_x_152:
        /* <DEDUP_REMOVED lines=9> */
.L_x_155:
[----:B------:R-:W-:Y:S05]  /*5010*/  BSYNC B1 ;  /* 0x0000000000017941 */ /* 0x000fea0003800000 */
.L_x_154:
        /* <DEDUP_REMOVED lines=9> */
.L_x_157:
[----:B------:R-:W-:Y:S05]  /*50b0*/  BSYNC B1 ;  /* 0x0000000000017941 */ /* 0x000fea0003800000 */
.L_x_156:
        /* <DEDUP_REMOVED lines=10> */
.L_x_159:
[----:B------:R-:W-:Y:S05]  /*5160*/  BSYNC B1 ;  /* 0x0000000000017941 */ /* 0x000fea0003800000 */
.L_x_158:
        /* <DEDUP_REMOVED lines=10> */
.L_x_161:
[----:B------:R-:W-:Y:S05]  /*5210*/  BSYNC B1 ;  /* 0x0000000000017941 */ /* 0x000fea0003800000 */
.L_x_160:
        /* <DEDUP_REMOVED lines=9> */
.L_x_163:
[----:B------:R-:W-:Y:S05]  /*52b0*/  BSYNC B1 ;  /* 0x0000000000017941 */ /* 0x000fea0003800000 */
.L_x_162:
        /* <DEDUP_REMOVED lines=9> */
.L_x_165:
[----:B------:R-:W-:Y:S05]  /*5350*/  BSYNC B1 ;  /* 0x0000000000017941 */ /* 0x000fea0003800000 */
.L_x_164:
        /* <DEDUP_REMOVED lines=10> */
.L_x_167:
[----:B------:R-:W-:Y:S05]  /*5400*/  BSYNC B1 ;  /* 0x0000000000017941 */ /* 0x000fea0003800000 */
.L_x_166:
        /* <DEDUP_REMOVED lines=10> */
.L_x_169:
[----:B------:R-:W-:Y:S05]  /*54b0*/  BSYNC B1 ;  /* 0x0000000000017941 */ /* 0x000fea0003800000 */
.L_x_168:
        /* <DEDUP_REMOVED lines=9> */
.L_x_171:
[----:B------:R-:W-:Y:S05]  /*5550*/  BSYNC B1 ;  /* 0x0000000000017941 */ /* 0x000fea0003800000 */
.L_x_170:
        /* <DEDUP_REMOVED lines=9> */
.L_x_173:
[----:B------:R-:W-:Y:S05]  /*55f0*/  BSYNC B1 ;  /* 0x0000000000017941 */ /* 0x000fea0003800000 */
.L_x_172:
        /* <DEDUP_REMOVED lines=10> */
.L_x_175:
[----:B------:R-:W-:Y:S05]  /*56a0*/  BSYNC B1 ;  /* 0x0000000000017941 */ /* 0x000fea0003800000 */
.L_x_174:
        /* <DEDUP_REMOVED lines=10> */
.L_x_177:
[----:B------:R-:W-:Y:S05]  /*5750*/  BSYNC B1 ;  /* 0x0000000000017941 */ /* 0x000fea0003800000 */
.L_x_176:
        /* <DEDUP_REMOVED lines=9> */
.L_x_179:
[----:B------:R-:W-:Y:S05]  /*57f0*/  BSYNC B1 ;  /* 0x0000000000017941 */ /* 0x000fea0003800000 */
.L_x_178:
        /* <DEDUP_REMOVED lines=9> */
.L_x_181:
[----:B------:R-:W-:Y:S05]  /*5890*/  BSYNC B1 ;  /* 0x0000000000017941 */ /* 0x000fea0003800000 */
.L_x_180:
        /* <DEDUP_REMOVED lines=10> */
.L_x_183:
[----:B------:R-:W-:Y:S05]  /*5940*/  BSYNC B1 ;  /* 0x0000000000017941 */ /* 0x000fea0003800000 */
.L_x_182:
        /* <DEDUP_REMOVED lines=10> */
.L_x_185:
[----:B------:R-:W-:Y:S05]  /*59f0*/  BSYNC B1 ;  /* 0x0000000000017941 */ /* 0x000fea0003800000 */
.L_x_184:
        /* <DEDUP_REMOVED lines=9> */
.L_x_187:
[----:B------:R-:W-:Y:S05]  /*5a90*/  BSYNC B1 ;  /* 0x0000000000017941 */ /* 0x000fea0003800000 */
.L_x_186:
        /* <DEDUP_REMOVED lines=9> */
.L_x_189:
[----:B------:R-:W-:Y:S05]  /*5b30*/  BSYNC B1 ;  /* 0x0000000000017941 */ /* 0x000fea0003800000 */
.L_x_188:
        /* <DEDUP_REMOVED lines=10> */
.L_x_191:
[----:B------:R-:W-:Y:S05]  /*5be0*/  BSYNC B1 ;  /* 0x0000000000017941 */ /* 0x000fea0003800000 */
.L_x_190:
        /* <DEDUP_REMOVED lines=10> */
.L_x_193:
[----:B------:R-:W-:Y:S05]  /*5c90*/  BSYNC B1 ;  /* 0x0000000000017941 */ /* 0x000fea0003800000 */
.L_x_192:
        /* <DEDUP_REMOVED lines=9> */
.L_x_195:
[----:B------:R-:W-:Y:S05]  /*5d30*/  BSYNC B1 ;  /* 0x0000000000017941 */ /* 0x000fea0003800000 */
.L_x_194:
        /* <DEDUP_REMOVED lines=9> */
.L_x_197:
[----:B------:R-:W-:Y:S05]  /*5dd0*/  BSYNC B1 ;  /* 0x0000000000017941 */ /* 0x000fea0003800000 */
.L_x_196:
        /* <DEDUP_REMOVED lines=10> */
.L_x_199:
[----:B------:R-:W-:Y:S05]  /*5e80*/  BSYNC B1 ;  /* 0x0000000000017941 */ /* 0x000fea0003800000 */
.L_x_198:
        /* <DEDUP_REMOVED lines=10> */
.L_x_201:
[----:B------:R-:W-:Y:S05]  /*5f30*/  BSYNC B1 ;  /* 0x0000000000017941 */ /* 0x000fea0003800000 */
.L_x_200:
        /* <DEDUP_REMOVED lines=9> */
.L_x_203:
[----:B------:R-:W-:Y:S05]  /*5fd0*/  BSYNC B1 ;  /* 0x0000000000017941 */ /* 0x000fea0003800000 */
.L_x_202:
        /* <DEDUP_REMOVED lines=9> */
.L_x_205:
[----:B------:R-:W-:Y:S05]  /*6070*/  BSYNC B1 ;  /* 0x0000000000017941 */ /* 0x000fea0003800000 */
.L_x_204:
        /* <DEDUP_REMOVED lines=10> */
.L_x_207:
[----:B------:R-:W-:Y:S05]  /*6120*/  BSYNC B1 ;  /* 0x0000000000017941 */ /* 0x000fea0003800000 */
.L_x_206:
        /* <DEDUP_REMOVED lines=10> */
.L_x_209:
[----:B------:R-:W-:Y:S05]  /*61d0*/  BSYNC B1 ;  /* 0x0000000000017941 */ /* 0x000fea0003800000 */
.L_x_208:
        /* <DEDUP_REMOVED lines=9> */
.L_x_211:
[----:B------:R-:W-:Y:S05]  /*6270*/  BSYNC B1 ;  /* 0x0000000000017941 */ /* 0x000fea0003800000 */
.L_x_210:
        /* <DEDUP_REMOVED lines=9> */
.L_x_213:
[----:B------:R-:W-:Y:S05]  /*6310*/  BSYNC B1 ;  /* 0x0000000000017941 */ /* 0x000fea0003800000 */
.L_x_212:
        /* <DEDUP_REMOVED lines=10> */
.L_x_215:
[----:B------:R-:W-:Y:S05]  /*63c0*/  BSYNC B1 ;  /* 0x0000000000017941 */ /* 0x000fea0003800000 */
.L_x_214:
        /* <DEDUP_REMOVED lines=10> */
.L_x_217:
[----:B------:R-:W-:Y:S05]  /*6470*/  BSYNC B1 ;  /* 0x0000000000017941 */ /* 0x000fea0003800000 */
.L_x_216:
        /* <DEDUP_REMOVED lines=9> */
.L_x_219:
[----:B------:R-:W-:Y:S05]  /*6510*/  BSYNC B1 ;  /* 0x0000000000017941 */ /* 0x000fea0003800000 */
.L_x_218:
        /* <DEDUP_REMOVED lines=9> */
.L_x_221:
[----:B------:R-:W-:Y:S05]  /*65b0*/  BSYNC B1 ;  /* 0x0000000000017941 */ /* 0x000fea0003800000 */
.L_x_220:
        /* <DEDUP_REMOVED lines=10> */
.L_x_223:
[----:B------:R-:W-:Y:S05]  /*6660*/  BSYNC B1 ;  /* 0x0000000000017941 */ /* 0x000fea0003800000 */
.L_x_222:
        /* <DEDUP_REMOVED lines=10> */
.L_x_225:
[----:B------:R-:W-:Y:S05]  /*6710*/  BSYNC B1 ;  /* 0x0000000000017941 */ /* 0x000fea0003800000 */
.L_x_224:
        /* <DEDUP_REMOVED lines=9> */
.L_x_227:
[----:B------:R-:W-:Y:S05]  /*67b0*/  BSYNC B1 ;  /* 0x0000000000017941 */ /* 0x000fea0003800000 */
.L_x_226:
        /* <DEDUP_REMOVED lines=9> */
.L_x_229:
[----:B------:R-:W-:Y:S05]  /*6850*/  BSYNC B1 ;  /* 0x0000000000017941 */ /* 0x000fea0003800000 */
.L_x_228:
        /* <DEDUP_REMOVED lines=10> */
.L_x_231:
[----:B------:R-:W-:Y:S05]  /*6900*/  BSYNC B1 ;  /* 0x0000000000017941 */ /* 0x000fea0003800000 */
.L_x_230:
        /* <DEDUP_REMOVED lines=10> */
.L_x_233:
[----:B------:R-:W-:Y:S05]  /*69b0*/  BSYNC B1 ;  /* 0x0000000000017941 */ /* 0x000fea0003800000 */
.L_x_232:
        /* <DEDUP_REMOVED lines=9> */
.L_x_235:
[----:B------:R-:W-:Y:S05]  /*6a50*/  BSYNC B1 ;  /* 0x0000000000017941 */ /* 0x000fea0003800000 */
.L_x_234:
        /* <DEDUP_REMOVED lines=9> */
.L_x_237:
[----:B------:R-:W-:Y:S05]  /*6af0*/  BSYNC B1 ;  /* 0x0000000000017941 */ /* 0x000fea0003800000 */
.L_x_236:
        /* <DEDUP_REMOVED lines=10> */
.L_x_239:
[----:B------:R-:W-:Y:S05]  /*6ba0*/  BSYNC B1 ;  /* 0x0000000000017941 */ /* 0x000fea0003800000 */
.L_x_238:
        /* <DEDUP_REMOVED lines=10> */
.L_x_241:
[----:B------:R-:W-:Y:S05]  /*6c50*/  BSYNC B1 ;  /* 0x0000000000017941 */ /* 0x000fea0003800000 */
.L_x_240:
        /* <DEDUP_REMOVED lines=9> */
.L_x_243:
[----:B------:R-:W-:Y:S05]  /*6cf0*/  BSYNC B1 ;  /* 0x0000000000017941 */ /* 0x000fea0003800000 */
.L_x_242:
        /* <DEDUP_REMOVED lines=9> */
.L_x_245:
[----:B------:R-:W-:Y:S05]  /*6d90*/  BSYNC B1 ;  /* 0x0000000000017941 */ /* 0x000fea0003800000 */
.L_x_244:
        /* <DEDUP_REMOVED lines=10> */
.L_x_247:
[----:B------:R-:W-:Y:S05]  /*6e40*/  BSYNC B1 ;  /* 0x0000000000017941 */ /* 0x000fea0003800000 */
.L_x_246:
        /* <DEDUP_REMOVED lines=10> */
.L_x_249:
[----:B------:R-:W-:Y:S05]  /*6ef0*/  BSYNC B1 ;  /* 0x0000000000017941 */ /* 0x000fea0003800000 */
.L_x_248:
        /* <DEDUP_REMOVED lines=9> */
.L_x_251:
[----:B------:R-:W-:Y:S05]  /*6f90*/  BSYNC B1 ;  /* 0x0000000000017941 */ /* 0x000fea0003800000 */
.L_x_250:
        /* <DEDUP_REMOVED lines=9> */
.L_x_253:
[----:B------:R-:W-:Y:S05]  /*7030*/  BSYNC B1 ;  /* 0x0000000000017941 */ /* 0x000fea0003800000 */
.L_x_252:
        /* <DEDUP_REMOVED lines=10> */
.L_x_255:
[----:B------:R-:W-:Y:S05]  /*70e0*/  BSYNC B1 ;  /* 0x0000000000017941 */ /* 0x000fea0003800000 */
.L_x_254:
        /* <DEDUP_REMOVED lines=10> */
.L_x_257:
[----:B------:R-:W-:Y:S05]  /*7190*/  BSYNC B1 ;  /* 0x0000000000017941 */ /* 0x000fea0003800000 */
.L_x_256:
        /* <DEDUP_REMOVED lines=9> */
.L_x_259:
[----:B------:R-:W-:Y:S05]  /*7230*/  BSYNC B1 ;  /* 0x0000000000017941 */ /* 0x000fea0003800000 */
.L_x_258:
        /* <DEDUP_REMOVED lines=9> */
.L_x_261:
[----:B------:R-:W-:Y:S05]  /*72d0*/  BSYNC B1 ;  /* 0x0000000000017941 */ /* 0x000fea0003800000 */
.L_x_260:
        /* <DEDUP_REMOVED lines=10> */
.L_x_263:
[----:B------:R-:W-:Y:S05]  /*7380*/  BSYNC B1 ;  /* 0x0000000000017941 */ /* 0x000fea0003800000 */
.L_x_262:
        /* <DEDUP_REMOVED lines=10> */
.L_x_265:
[----:B------:R-:W-:Y:S05]  /*7430*/  BSYNC B1 ;  /* 0x0000000000017941 */ /* 0x000fea0003800000 */
.L_x_264:
        /* <DEDUP_REMOVED lines=9> */
.L_x_267:
[----:B------:R-:W-:Y:S05]  /*74d0*/  BSYNC B1 ;  /* 0x0000000000017941 */ /* 0x000fea0003800000 */
.L_x_266:
        /* <DEDUP_REMOVED lines=9> */
.L_x_269:
[----:B------:R-:W-:Y:S05]  /*7570*/  BSYNC B1 ;  /* 0x0000000000017941 */ /* 0x000fea0003800000 */
.L_x_268:
        /* <DEDUP_REMOVED lines=10> */
.L_x_271:
[----:B------:R-:W-:Y:S05]  /*7620*/  BSYNC B1 ;  /* 0x0000000000017941 */ /* 0x000fea0003800000 */
.L_x_270:
        /* <DEDUP_REMOVED lines=10> */
.L_x_273:
[----:B------:R-:W-:Y:S05]  /*76d0*/  BSYNC B1 ;  /* 0x0000000000017941 */ /* 0x000fea0003800000 */
.L_x_272:
        /* <DEDUP_REMOVED lines=9> */
.L_x_275:
[----:B------:R-:W-:Y:S05]  /*7770*/  BSYNC B1 ;  /* 0x0000000000017941 */ /* 0x000fea0003800000 */
.L_x_274:
        /* <DEDUP_REMOVED lines=9> */
.L_x_277:
[----:B------:R-:W-:Y:S05]  /*7810*/  BSYNC B1 ;  /* 0x0000000000017941 */ /* 0x000fea0003800000 */
.L_x_276:
        /* <DEDUP_REMOVED lines=10> */
.L_x_279:
[----:B------:R-:W-:Y:S05]  /*78c0*/  BSYNC B1 ;  /* 0x0000000000017941 */ /* 0x000fea0003800000 */
.L_x_278:
        /* <DEDUP_REMOVED lines=10> */
.L_x_281:
[----:B------:R-:W-:Y:S05]  /*7970*/  BSYNC B1 ;  /* 0x0000000000017941 */ /* 0x000fea0003800000 */
.L_x_280:
[----:B01--45:R-:W-:Y:S01]  /*7980*/  HADD2.F32 R6, -RZ, R152.H0_H0 ;  /* 0x20000098ff067230 */ /* 0x033fe20000004100 */
        /* <DEDUP_REMOVED lines=8> */
.L_x_283:
[----:B------:R-:W-:Y:S05]  /*7a10*/  BSYNC B1 ;  /* 0x0000000000017941 */ /* 0x000fea0003800000 */
.L_x_282:
[----:B0-2--5:R-:W-:Y:S01]  /*7a20*/  HADD2.F32 R4, -RZ, R152.H0_H0 ;  /* 0x20000098ff047230 */ /* 0x025fe20000004100 */
[----:B------:R-:W-:Y:S01]  /*7a30*/  ISETP.GT.AND P1, PT, R0, 0x8, P1 ;  /* 0x000000080000780c */ /* 0x000fe20000f24270 */
[----:B------:R-:W-:Y:S01]  /*7a40*/  @P0 IMAD.MOV.U32 R5, RZ, RZ, R11 ;  /* 0x000000ffff050224 */ /* 0x000fe200078e000b */
[----:B------:R-:W-:Y:S02]  /*7a50*/  BSSY B1, `(.L_x_284) ;  /* 0x0000008000017945 */ /* 0x000fe40003800000 */
[----:B------:R-:W-:Y:S01]  /*7a60*/  FMUL R3, R4, R155 ;  /* 0x0000009b04037220 */ /* 0x000fe20000400000 */
[----:B------:R-:W-:-:S03]  /*7a70*/  @P0 IMAD.MOV.U32 R4, RZ, RZ, R10 ;  /* 0x000000ffff040224 */ /* 0x000fc600078e000a */
[----:B------:R-:W-:-:S05]  /*7a80*/  FFMA R3, R150, R154, R3 ;  /* 0x0000009a96037223 */ /* 0x000fca0000000003 */
[----:B------:R-:W-:-:S05]  /*7a90*/  F2FP.F16.F32.PACK_AB R3, RZ, R3 ;  /* 0x00000003ff03723e */ /* 0x000fca00000000ff */
[----:B------:R0:W-:Y:S01]  /*7aa0*/  @P0 STG.E.U16 desc[UR36][R4.64+0x1f0], R3 ;  /* 0x0001f00304000986 */ /* 0x0001e2000c101524 */
[----:B------:R-:W-:Y:S05]  /*7ab0*/  @!P1 BRA `(.L_x_285) ;  /* 0x0000000000049947 */ /* 0x000fea0003800000 */
[----:B------:R2:W5:Y:S02]  /*7ac0*/  LDG.E.LTC128B.U16 R152, desc[UR36][R8.64+0x1f2] ;  /* 0x0001f22408987981 */ /* 0x000564000c1e1520 */
.L_x_285:
[----:B------:R-:W-:Y:S05]  /*7ad0*/  BSYNC B1 ;  /* 0x0000000000017941 */ /* 0x000fea0003800000 */
.L_x_284:
[----:B------:R-:W-:Y:S05]  /*7ae0*/  @!P1 BRA `(.L_x_286) ;  /* 0x0000002400309947 */ /* 0x000fea0003800000 */
[----:B-----5:R-:W-:-:S05]  /*7af0*/  HADD2.F32 R152, -RZ, R152.H0_H0 ;  /* 0x20000098ff987230 */ /* 0x020fca0000004100 */
[----:B------:R-:W-:-:S04]  /*7b00*/  FMUL R152, R152, R155 ;  /* 0x0000009b98987220 */ /* 0x000fc80000400000 */
[----:B------:R-:W-:-:S05]  /*7b10*/  FFMA R152, R151, R154, R152 ;  /* 0x0000009a97987223 */ /* 0x000fca0000000098 */
[----:B------:R-:W-:-:S05]  /*7b20*/  F2FP.F16.F32.PACK_AB R152, RZ, R152 ;  /* 0x00000098ff98723e */ /* 0x000fca00000000ff */
[----:B------:R4:W-:Y:S01]  /*7b30*/  STG.E.U16 desc[UR36][R10.64+0x1f2], R152 ;  /* 0x0001f2980a007986 */ /* 0x0009e2000c101524 */
[----:B------:R-:W-:Y:S05]  /*7b40*/  BRA `(.L_x_286) ;  /* 0x0000002400187947 */ /* 0x000fea0003800000 */
.L_x_33:
[----:B------:R-:W-:Y:S01]  /*7b50*/  ISETP.GT.AND P2, PT, R3, 0x1, PT ;  /* 0x000000010300780c */ /* 0x000fe20003f44270 */
[----:B------:R-:W-:Y:S01]  /*7b60*/  ULDC.64 UR4, c[0x0][0x5c0] ;  /* 0x0001700000047ab9 */ /* 0x000fe20000000a00 */
[-C--:B------:R-:W-:Y:S01]  /*7b70*/  FMUL R24, R24, R154.reuse ;  /* 0x0000009a18187220 */ /* 0x080fe20000400000 */
[-C--:B------:R-:W-:Y:S01]  /*7b80*/  FMUL R25, R25, R154.reuse ;  /* 0x0000009a19197220 */ /* 0x080fe20000400000 */
[----:B------:R-:W-:Y:S01]  /*7b90*/  ISETP.GT.AND P1, PT, R0, RZ, P2 ;  /* 0x000000ff0000720c */ /* 0x000fe20001724270 */
[-C--:B------:R-:W-:Y:S01]  /*7ba0*/  FMUL R26, R26, R154.reuse ;  /* 0x0000009a1a1a7220 */ /* 0x080fe20000400000 */
[----:B------:R-:W-:Y:S01]  /*7bb0*/  LEA R4, P4, R160, UR4, 0x1 ;  /* 0x00000004a0047c11 */ /* 0x000fe2000f8808ff */
[----:B------:R-:W-:Y:S01]  /*7bc0*/  FMUL R27, R27, R154 ;  /* 0x0000009a1b1b7220 */ /* 0x000fe20000400000 */
[----:B------:R-:W-:Y:S01]  /*7bd0*/  F2FP.F16.F32.PACK_AB R24, RZ, R24 ;  /* 0x00000018ff18723e */ /* 0x000fe200000000ff */
[-C--:B------:R-:W-:Y:S01]  /*7be0*/  FMUL R28, R28, R154.reuse ;  /* 0x0000009a1c1c7220 */ /* 0x080fe20000400000 */
[----:B------:R-:W-:Y:S01]  /*7bf0*/  LEA.HI.X R5, R160, UR5, R171, 0x1, P4 ;  /* 0x00000005a0057c11 */ /* 0x000fe2000a0f0cab */
[-C--:B------:R-:W-:Y:S01]  /*7c00*/  FMUL R29, R29, R154.reuse ;  /* 0x0000009a1d1d7220 */ /* 0x080fe20000400000 */
[----:B------:R-:W-:Y:S01]  /*7c10*/  F2FP.F16.F32.PACK_AB R25, RZ, R25 ;  /* 0x00000019ff19723e */ /* 0x000fe200000000ff */
[-C--:B------:R-:W-:Y:S01]  /*7c20*/  FMUL R30, R30, R154.reuse ;  /* 0x0000009a1e1e7220 */ /* 0x080fe20000400000 */
[----:B------:R-:W-:Y:S01]  /*7c30*/  ISETP.GT.AND P2, PT, R0, 0x8, P2 ;  /* 0x000000080000780c */ /* 0x000fe20001744270 */
[----:B------:R-:W-:Y:S01]  /*7c40*/  @P3 STG.E.U16 desc[UR36][R4.64], R24 ;  /* 0x0000001804003986 */ /* 0x000fe2000c101524 */
[C---:B------:R-:W-:Y:S01]  /*7c50*/  SHF.L.U64.HI R11, R10.reuse, 0x4, R11 ;  /* 0x000000040a0b7819 */ /* 0x040fe2000001020b */
[----:B------:R-:W-:Y:S01]  /*7c60*/  FMUL R31, R31, R154 ;  /* 0x0000009a1f1f7220 */ /* 0x000fe20000400000 */
[----:B------:R-:W-:Y:S01]  /*7c70*/  LEA R6, P3, R10, R4, 0x4 ;  /* 0x000000040a067211 */ /* 0x000fe200078620ff */
[----:B------:R-:W-:Y:S01]  /*7c80*/  @P1 STG.E.U16 desc[UR36][R4.64+0x2], R25 ;  /* 0x0000021904001986 */ /* 0x000fe2000c101524 */
[----:B------:R-:W-:Y:S01]  /*7c90*/  ISETP.GT.AND P1, PT, R0, 0x8, P0 ;  /* 0x000000080000780c */ /* 0x000fe20000724270 */
[----:B------:R-:W-:Y:S01]  /*7ca0*/  FMUL R32, R32, R154 ;  /* 0x0000009a20207220 */ /* 0x000fe20000400000 */
[----:B------:R-:W-:Y:S01]  /*7cb0*/  F2FP.F16.F32.PACK_AB R26, RZ, R26 ;  /* 0x0000001aff1a723e */ /* 0x000fe200000000ff */
[----:B------:R-:W-:Y:S01]  /*7cc0*/  IMAD.X R7, R11, 0x1, R5, P3 ;  /* 0x000000010b077824 */ /* 0x000fe200018e0605 */
[----:B------:R-:W-:Y:S01]  /*7cd0*/  F2FP.F16.F32.PACK_AB R27, RZ, R27 ;  /* 0x0000001bff1b723e */ /* 0x000fe200000000ff */
[-C--:B------:R-:W-:Y:S01]  /*7ce0*/  FMUL R33, R33, R154.reuse ;  /* 0x0000009a21217220 */ /* 0x080fe20000400000 */
[----:B------:R-:W-:Y:S01]  /*7cf0*/  ISETP.GT.AND P0, PT, R3, 0x8, PT ;  /* 0x000000080300780c */ /* 0x000fe20003f04270 */
[----:B------:R-:W-:Y:S01]  /*7d00*/  FMUL R34, R34, R154 ;  /* 0x0000009a22227220 */ /* 0x000fe20000400000 */
[----:B------:R-:W-:Y:S01]  /*7d10*/  F2FP.F16.F32.PACK_AB R28, RZ, R28 ;  /* 0x0000001cff1c723e */ /* 0x000fe200000000ff */
[-C--:B------:R-:W-:Y:S01]  /*7d20*/  FMUL R35, R35, R154.reuse ;  /* 0x0000009a23237220 */ /* 0x080fe20000400000 */
[----:B------:R-:W-:Y:S01]  /*7d30*/  ISETP.GT.AND P4, PT, R0, RZ, P0 ;  /* 0x000000ff0000720c */ /* 0x000fe20000784270 */
[-C--:B------:R-:W-:Y:S01]  /*7d40*/  FMUL R36, R36, R154.reuse ;  /* 0x0000009a24247220 */ /* 0x080fe20000400000 */
[----:B------:R-:W-:Y:S01]  /*7d50*/  F2FP.F16.F32.PACK_AB R29, RZ, R29 ;  /* 0x0000001dff1d723e */ /* 0x000fe200000000ff */
[----:B------:R-:W-:Y:S01]  /*7d60*/  @P1 STG.E.U16 desc[UR36][R6.64], R26 ;  /* 0x0000001a06001986 */ /* 0x000fe2000c101524 */
[----:B------:R-:W-:Y:S01]  /*7d70*/  ISETP.GT.AND P1, PT, R0, 0x8, P0 ;  /* 0x000000080000780c */ /* 0x000fe20000724270 */
[----:B------:R-:W-:Y:S01]  /*7d80*/  FMUL R37, R37, R154 ;  /* 0x0000009a25257220 */ /* 0x000fe20000400000 */
[----:B------:R-:W-:Y:S01]  /*7d90*/  F2FP.F16.F32.PACK_AB R30, RZ, R30 ;  /* 0x0000001eff1e723e */ /* 0x000fe200000000ff */
[----:B------:R-:W-:Y:S01]  /*7da0*/  @P2 STG.E.U16 desc[UR36][R6.64+0x2], R27 ;  /* 0x0000021b06002986 */ /* 0x000fe2000c101524 */
[----:B------:R-:W-:Y:S01]  /*7db0*/  ISETP.GT.AND P2, PT, R3, 0x9, PT ;  /* 0x000000090300780c */ /* 0x000fe20003f44270 */
[-C--:B------:R-:W-:Y:S01]  /*7dc0*/  FMUL R38, R38, R154.reuse ;  /* 0x0000009a26267220 */ /* 0x080fe20000400000 */
[----:B------:R-:W-:Y:S01]  /*7dd0*/  F2FP.F16.F32.PACK_AB R31, RZ, R31 ;  /* 0x0000001fff1f723e */ /* 0x000fe200000000ff */
[-C--:B------:R-:W-:Y:S01]  /*7de0*/  FMUL R39, R39, R154.reuse ;  /* 0x0000009a27277220 */ /* 0x080fe20000400000 */
[C---:B------:R-:W-:Y:S01]  /*7df0*/  ISETP.GT.AND P3, PT, R0.reuse, RZ, P2 ;  /* 0x000000ff0000720c */ /* 0x040fe20001764270 */
[----:B------:R-:W-:Y:S01]  /*7e00*/  @P4 STG.E.U16 desc[UR36][R4.64+0x10], R28 ;  /* 0x0000101c04004986 */ /* 0x000fe2000c101524 */
[----:B------:R-:W-:Y:S01]  /*7e10*/  ISETP.GT.AND P2, PT, R0, 0x8, P2 ;  /* 0x000000080000780c */ /* 0x000fe20001744270 */
        /* <DEDUP_REMOVED lines=8> */
[----:B------:R-:W-:Y:S01]  /*7ea0*/  FMUL R44, R44, R154 ;  /* 0x0000009a2c2c7220 */ /* 0x000fe20000400000 */
[----:B------:R-:W-:Y:S01]  /*7eb0*/  F2FP.F16.F32.PACK_AB R34, RZ, R34 ;  /* 0x00000022ff22723e */ /* 0x000fe200000000ff */
[----:B------:R-:W-:Y:S01]  /*7ec0*/  @P3 STG.E.U16 desc[UR36][R4.64+0x12], R29 ;  /* 0x0000121d04003986 */ /* 0x000fe2000c101524 */
[----:B------:R-:W-:Y:S01]  /*7ed0*/  ISETP.GT.AND P3, PT, R3, 0x11, PT ;  /* 0x000000110300780c */ /* 0x000fe20003f64270 */
[-C--:B------:R-:W-:Y:S01]  /*7ee0*/  FMUL R45, R45, R154.reuse ;  /* 0x0000009a2d2d7220 */ /* 0x080fe20000400000 */
[----:B------:R-:W-:Y:S01]  /*7ef0*/  F2FP.F16.F32.PACK_AB R35, RZ, R35 ;  /* 0x00000023ff23723e */ /* 0x000fe200000000ff */
[----:B------:R-:W-:Y:S01]  /*7f00*/  @P1 STG.E.U16 desc[UR36][R6.64+0x10], R30 ;  /* 0x0000101e06001986 */ /* 0x000fe2000c101524 */
[----:B------:R-:W-:Y:S01]  /*7f10*/  ISETP.GT.AND P1, PT, R0, 0x8, P0 ;  /* 0x000000080000780c */ /* 0x000fe20000724270 */
[-C--:B------:R-:W-:Y:S01]  /*7f20*/  FMUL R46, R46, R154.reuse ;  /* 0x0000009a2e2e7220 */ /* 0x080fe20000400000 */
[----:B------:R-:W-:Y:S01]  /*7f30*/  ISETP.GT.AND P0, PT, R3, 0x18, PT ;  /* 0x000000180300780c */ /* 0x000fe20003f04270 */
[----:B------:R-:W-:Y:S01]  /*7f40*/  @P2 STG.E.U16 desc[UR36][R6.64+0x12], R31 ;  /* 0x0000121f06002986 */ /* 0x000fe2000c101524 */
[C---:B------:R-:W-:Y:S01]  /*7f50*/  ISETP.GT.AND P2, PT, R0.reuse, RZ, P3 ;  /* 0x000000ff0000720c */ /* 0x040fe20001f44270 */
[-C--:B------:R-:W-:Y:S01]  /*7f60*/  FMUL R47, R47, R154.reuse ;  /* 0x0000009a2f2f7220 */ /* 0x080fe20000400000 */
[C---:B------:R-:W-:Y:S01]  /*7f70*/  ISETP.GT.AND P3, PT, R0.reuse, 0x8, P3 ;  /* 0x000000080000780c */ /* 0x040fe20001f64270 */
[----:B------:R-:W-:Y:S01]  /*7f80*/  @P4 STG.E.U16 desc[UR36][R4.64+0x20], R32 ;  /* 0x0000202004004986 */ /* 0x000fe2000c101524 */
[----:B------:R-:W-:Y:S01]  /*7f90*/  ISETP.GT.AND P4, PT, R0, RZ, P0 ;  /* 0x000000ff0000720c */ /* 0x000fe20000784270 */
[----:B------:R-:W-:Y:S01]  /*7fa0*/  FMUL R48, R48, R154 ;  /* 0x0000009a30307220 */ /* 0x000fe20000400000 */
[----:B------:R-:W-:Y:S01]  /*7fb0*/  F2FP.F16.F32.PACK_AB R36, RZ, R36 ;  /* 0x00000024ff24723e */ /* 0x000fe200000000ff */
[-C--:B------:R-:W-:Y:S01]  /*7fc0*/  FMUL R49, R49, R154.reuse ;  /* 0x0000009a31317220 */ /* 0x080fe20000400000 */
[----:B------:R-:W-:Y:S01]  /*7fd0*/  F2FP.F16.F32.PACK_AB R37, RZ, R37 ;  /* 0x00000025ff25723e */ /* 0x000fe200000000ff */
[----:B------:R-:W-:Y:S01]  /*7fe0*/  FMUL R50, R50, R154 ;  /* 0x0000009a32327220 */ /* 0x000fe20000400000 */
[----:B------:R-:W-:Y:S01]  /*7ff0*/  F2FP.F16.F32.PACK_AB R38, RZ, R38 ;  /* 0x00000026ff26723e */ /* 0x000fe200000000ff */
[----:B------:R-:W-:Y:S01]  /*8000*/  FMUL R51, R51, R154 ;  /* 0x0000009a33337220 */ /* 0x000fe20000400000 */
[----:B------:R-:W-:Y:S01]  /*8010*/  F2FP.F16.F32.PACK_AB R39, RZ, R39 ;  /* 0x00000027ff27723e */ /* 0x000fe200000000ff */
[----:B------:R-:W-:Y:S01]  /*8020*/  @P2 STG.E.U16 desc[UR36][R4.64+0x22], R33 ;  /* 0x0000222104002986 */ /* 0x000fe2000c101524 */
[----:B------:R-:W-:Y:S01]  /*8030*/  F2FP.F16.F32.PACK_AB R40, RZ, R40 ;  /* 0x00000028ff28723e */ /* 0x000fe200000000ff */
[-C--:B------:R-:W-:Y:S01]  /*8040*/  FMUL R52, R52, R154.reuse ;  /* 0x0000009a34347220 */ /* 0x080fe20000400000 */
[----:B------:R-:W-:Y:S01]  /*8050*/  F2FP.F16.F32.PACK_AB R41, RZ, R41 ;  /* 0x00000029ff29723e */ /* 0x000fe200000000ff */
[----:B------:R-:W-:Y:S01]  /*8060*/  @P1 STG.E.U16 desc[UR36][R6.64+0x20], R34 ;  /* 0x0000202206001986 */ /* 0x000fe2000c101524 */
[----:B------:R-:W-:Y:S01]  /*8070*/  ISETP.GT.AND P1, PT, R0, 0x8, P0 ;  /* 0x000000080000780c */ /* 0x000fe20000724270 */
[-C--:B------:R-:W-:Y:S01]  /*8080*/  FMUL R53, R53, R154.reuse ;  /* 0x0000009a35357220 */ /* 0x080fe20000400000 */
[C---:B------:R-:W-:Y:S01]  /*8090*/  ISETP.GT.AND P0, PT, R3.reuse, 0x20, PT ;  /* 0x000000200300780c */ /* 0x040fe20003f04270 */
[----:B------:R-:W-:Y:S01]  /*80a0*/  @P3 STG.E.U16 desc[UR36][R6.64+0x22], R35 ;  /* 0x0000222306003986 */ /* 0x000fe2000c101524 */
[----:B------:R-:W-:Y:S01]  /*80b0*/  ISETP.GT.AND P3, PT, R3, 0x19, PT ;  /* 0x000000190300780c */ /* 0x000fe20003f64270 */
[----:B------:R-:W-:Y:S01]  /*80c0*/  FMUL R54, R54, R154 ;  /* 0x0000009a36367220 */ /* 0x000fe20000400000 */
[----:B------:R-:W-:Y:S01]  /*80d0*/  F2FP.F16.F32.PACK_AB R42, RZ, R42 ;  /* 0x0000002aff2a723e */ /* 0x000fe200000000ff */
[----:B------:R-:W-:Y:S01]  /*80e0*/  @P4 STG.E.U16 desc[UR36][R4.64+0x30], R36 ;  /* 0x0000302404004986 */ /* 0x000fe2000c101524 */
[C---:B------:R-:W-:Y:S01]  /*80f0*/  ISETP.GT.AND P2, PT, R0.reuse, RZ, P3 ;  /* 0x000000ff0000720c */ /* 0x040fe20001f44270 */
[-C--:B------:R-:W-:Y:S01]  /*8100*/  FMUL R55, R55, R154.reuse ;  /* 0x0000009a37377220 */ /* 0x080fe20000400000 */
[----:B------:R-:W-:Y:S01]  /*8110*/  ISETP.GT.AND P3, PT, R0, 0x8, P3 ;  /* 0x000000080000780c */ /* 0x000fe20001f64270 */
[-C--:B------:R-:W-:Y:S01]  /*8120*/  FMUL R56, R56, R154.reuse ;  /* 0x0000009a38387220 */ /* 0x080fe20000400000 */
[----:B------:R-:W-:Y:S01]  /*8130*/  ISETP.GT.AND P4, PT, R0, RZ, P0 ;  /* 0x000000ff0000720c */ /* 0x000fe20000784270 */
[-C--:B------:R-:W-:Y:S01]  /*8140*/  FMUL R57, R57, R154.reuse ;  /* 0x0000009a39397220 */ /* 0x080fe20000400000 */
[----:B------:R-:W-:Y:S01]  /*8150*/  F2FP.F16.F32.PACK_AB R43, RZ, R43 ;  /* 0x0000002bff2b723e */ /* 0x000fe200000000ff */
[----:B------:R-:W-:Y:S01]  /*8160*/  FMUL R58, R58, R154 ;  /* 0x0000009a3a3a7220 */ /* 0x000fe20000400000 */
[----:B------:R-:W-:Y:S01]  /*8170*/  F2FP.F16.F32.PACK_AB R44, RZ, R44 ;  /* 0x0000002cff2c723e */ /* 0x000fe200000000ff */
[-C--:B------:R-:W-:Y:S01]  /*8180*/  FMUL R59, R59, R154.reuse ;  /* 0x0000009a3b3b7220 */ /* 0x080fe20000400000 */
[----:B------:R-:W-:Y:S01]  /*8190*/  F2FP.F16.F32.PACK_AB R45, RZ, R45 ;  /* 0x0000002dff2d723e */ /* 0x000fe200000000ff */
[----:B------:R-:W-:Y:S01]  /*81a0*/  FMUL R60, R60, R154 ;  /* 0x0000009a3c3c7220 */ /* 0x000fe20000400000 */
[----:B------:R-:W-:Y:S01]  /*81b0*/  F2FP.F16.F32.PACK_AB R46, RZ, R46 ;  /* 0x0000002eff2e723e */ /* 0x000fe200000000ff */
[----:B------:R-:W-:Y:S01]  /*81c0*/  @P2 STG.E.U16 desc[UR36][R4.64+0x32], R37 ;  /* 0x0000322504002986 */ /* 0x000fe2000c101524 */
[----:B------:R-:W-:Y:S01]  /*81d0*/  F2FP.F16.F32.PACK_AB R47, RZ, R47 ;  /* 0x0000002fff2f723e */ /* 0x000fe200000000ff */
[----:B------:R-:W-:Y:S01]  /*81e0*/  FMUL R61, R61, R154 ;  /* 0x0000009a3d3d7220 */ /* 0x000fe20000400000 */
[----:B------:R-:W-:Y:S01]  /*81f0*/  F2FP.F16.F32.PACK_AB R48, RZ, R48 ;  /* 0x00000030ff30723e */ /* 0x000fe200000000ff */
[----:B------:R-:W-:Y:S01]  /*8200*/  @P1 STG.E.U16 desc[UR36][R6.64+0x30], R38 ;  /* 0x0000302606001986 */ /* 0x000fe2000c101524 */
[----:B------:R-:W-:Y:S01]  /*8210*/  ISETP.GT.AND P1, PT, R0, 0x8, P0 ;  /* 0x000000080000780c */ /* 0x000fe20000724270 */
[-C--:B------:R-:W-:Y:S01]  /*8220*/  FMUL R62, R62, R154.reuse ;  /* 0x0000009a3e3e7220 */ /* 0x080fe20000400000 */
[C---:B------:R-:W-:Y:S01]  /*8230*/  ISETP.GT.AND P0, PT, R3.reuse, 0x28, PT ;  /* 0x000000280300780c */ /* 0x040fe20003f04270 */
[----:B------:R-:W-:Y:S01]  /*8240*/  @P3 STG.E.U16 desc[UR36][R6.64+0x32], R39 ;  /* 0x0000322706003986 */ /* 0x000fe2000c101524 */
[----:B------:R-:W-:Y:S01]  /*8250*/  ISETP.GT.AND P3, PT, R3, 0x21, PT ;  /* 0x000000210300780c */ /* 0x000fe20003f64270 */
[-C--:B------:R-:W-:Y:S01]  /*8260*/  FMUL R63, R63, R154.reuse ;  /* 0x0000009a3f3f7220 */ /* 0x080fe20000400000 */
[----:B------:R-:W-:Y:S01]  /*8270*/  F2FP.F16.F32.PACK_AB R49, RZ, R49 ;  /* 0x00000031ff31723e */ /* 0x000fe200000000ff */
[----:B------:R-:W-:Y:S01]  /*8280*/  @P4 STG.E.U16 desc[UR36][R4.64+0x40], R40 ;  /* 0x0000402804004986 */ /* 0x000fe2000c101524 */
[----:B------:R-:W-:Y:S01]  /*8290*/  ISETP.GT.AND P2, PT, R0, RZ, P3 ;  /* 0x000000ff0000720c */ /* 0x000fe20001f44270 */
[-C--:B------:R-:W-:Y:S01]  /*82a0*/  FMUL R64, R64, R154.reuse ;  /* 0x0000009a40407220 */ /* 0x080fe20000400000 */
[C---:B------:R-:W-:Y:S01]  /*82b0*/  ISETP.GT.AND P3, PT, R0.reuse, 0x8, P3 ;  /* 0x000000080000780c */ /* 0x040fe20001f64270 */
[-C--:B------:R-:W-:Y:S01]  /*82c0*/  FMUL R65, R65, R154.reuse ;  /* 0x0000009a41417220 */ /* 0x080fe20000400000 */
        /* <DEDUP_REMOVED lines=248> */
[----:B------:R-:W-:-:S02]  /*9250*/  ISETP.GT.AND P1, PT, R0, 0x8, P0 ;  /* 0x000000080000780c */ /* 0x000fc40000724270 */
[C---:B------:R-:W-:Y:S01]  /*9260*/  ISETP.GT.AND P0, PT, R3.reuse, 0x78, PT ;  /* 0x000000780300780c */ /* 0x040fe20003f04270 */
[----:B------:R-:W-:Y:S01]  /*9270*/  @P3 STG.E.U16 desc[UR36][R6.64+0xd2], R79 ;  /* 0x0000d24f06003986 */ /* 0x000fe2000c101524 */
[----:B------:R-:W-:Y:S02]  /*9280*/  ISETP.GT.AND P3, PT, R3, 0x71, PT ;  /* 0x000000710300780c */ /* 0x000fe40003f64270 */
[----:B------:R-:W-:Y:S01]  /*9290*/  F2FP.F16.F32.PACK_AB R119, RZ, R119 ;  /* 0x00000077ff77723e */ /* 0x000fe200000000ff */
[----:B------:R-:W-:Y:S01]  /*92a0*/  @P4 STG.E.U16 desc[UR36][R4.64+0xe0], R80 ;  /* 0x0000e05004004986 */ /* 0x000fe2000c101524 */
[C---:B------:R-:W-:Y:S02]  /*92b0*/  ISETP.GT.AND P2, PT, R0.reuse, RZ, P3 ;  /* 0x000000ff0000720c */ /* 0x040fe40001f44270 */
[C---:B------:R-:W-:Y:S02]  /*92c0*/  ISETP.GT.AND P3, PT, R0.reuse, 0x8, P3 ;  /* 0x000000080000780c */ /* 0x040fe40001f64270 */
[----:B------:R-:W-:-:S02]  /*92d0*/  ISETP.GT.AND P4, PT, R0, RZ, P0 ;  /* 0x000000ff0000720c */ /* 0x000fc40000784270 */
[----:B------:R-:W-:Y:S02]  /*92e0*/  F2FP.F16.F32.PACK_AB R120, RZ, R120 ;  /* 0x00000078ff78723e */ /* 0x000fe400000000ff */
[----:B------:R-:W-:Y:S02]  /*92f0*/  F2FP.F16.F32.PACK_AB R121, RZ, R121 ;  /* 0x00000079ff79723e */ /* 0x000fe400000000ff */
[----:B------:R-:W-:Y:S02]  /*9300*/  F2FP.F16.F32.PACK_AB R122, RZ, R122 ;  /* 0x0000007aff7a723e */ /* 0x000fe400000000ff */
[----:B------:R-:W-:Y:S01]  /*9310*/  F2FP.F16.F32.PACK_AB R123, RZ, R123 ;  /* 0x0000007bff7b723e */ /* 0x000fe200000000ff */
[----:B------:R-:W-:Y:S01]  /*9320*/  @P2 STG.E.U16 desc[UR36][R4.64+0xe2], R81 ;  /* 0x0000e25104002986 */ /* 0x000fe2000c101524 */
[----:B------:R-:W-:Y:S02]  /*9330*/  F2FP.F16.F32.PACK_AB R124, RZ, R124 ;  /* 0x0000007cff7c723e */ /* 0x000fe400000000ff */
        /* <DEDUP_REMOVED lines=66> */
[----:B------:R-:W-:Y:S04]  /*9760*/  @P2 STG.E.U16 desc[UR36][R4.64+0x122], R97 ;  /* 0x0001226104002986 */ /* 0x000fe8000c101524 */
[----:B------:R-:W-:Y:S01]  /*9770*/  @P1 STG.E.U16 desc[UR36][R6.64+0x120], R98 ;  /* 0x0001206206001986 */ /* 0x000fe2000c101524 */
[----:B------:R-:W-:-:S02]  /*9780*/  ISETP.GT.AND P1, PT, R0, 0x8, P0 ;  /* 0x000000080000780c */ /* 0x000fc40000724270 */
[C---:B------:R-:W-:Y:S01]  /*9790*/  ISETP.GT.AND P0, PT, R3.reuse, 0xa0, PT ;  /* 0x000000a00300780c */ /* 0x040fe20003f04270 */
[----:B------:R-:W-:Y:S01]  /*97a0*/  @P3 STG.E.U16 desc[UR36][R6.64+0x122], R99 ;  /* 0x0001226306003986 */ /* 0x000fe2000c101524 */
[----:B------:R-:W-:-:S03]  /*97b0*/  ISETP.GT.AND P3, PT, R3, 0x99, PT ;  /* 0x000000990300780c */ /* 0x000fc60003f64270 */
[----:B------:R-:W-:Y:S01]  /*97c0*/  @P4 STG.E.U16 desc[UR36][R4.64+0x130], R100 ;  /* 0x0001306404004986 */ /* 0x000fe2000c101524 */
[C---:B------:R-:W-:Y:S02]  /*97d0*/  ISETP.GT.AND P2, PT, R0.reuse, RZ, P3 ;  /* 0x000000ff0000720c */ /* 0x040fe40001f44270 */
[C---:B------:R-:W-:Y:S02]  /*97e0*/  ISETP.GT.AND P3, PT, R0.reuse, 0x8, P3 ;  /* 0x000000080000780c */ /* 0x040fe40001f64270 */
[----:B------:R-:W-:-:S09]  /*97f0*/  ISETP.GT.AND P4, PT, R0, RZ, P0 ;  /* 0x000000ff0000720c */ /* 0x000fd20000784270 */
[----:B------:R-:W-:Y:S04]  /*9800*/  @P2 STG.E.U16 desc[UR36][R4.64+0x132], R101 ;  /* 0x0001326504002986 */ /* 0x000fe8000c101524 */
[----:B------:R-:W-:Y:S01]  /*9810*/  @P1 STG.E.U16 desc[UR36][R6.64+0x130], R102 ;  /* 0x0001306606001986 */ /* 0x000fe2000c101524 */
[----:B------:R-:W-:Y:S02]  /*9820*/  ISETP.GT.AND P1, PT, R0, 0x8, P0 ;  /* 0x000000080000780c */ /* 0x000fe40000724270 */
        /* <DEDUP_REMOVED lines=76> */
[C---:B------:R-:W-:Y:S02]  /*9cf0*/  ISETP.GT.AND P3, PT, R0.reuse, RZ, P0 ;  /* 0x000000ff0000720c */ /* 0x040fe40000764270 */
[----:B------:R-:W-:-:S07]  /*9d00*/  ISETP.GT.AND P0, PT, R0, 0x8, P0 ;  /* 0x000000080000780c */ /* 0x000fce0000704270 */
[----:B------:R-:W-:Y:S04]  /*9d10*/  @P2 STG.E.U16 desc[UR36][R4.64+0x1b2], R133 ;  /* 0x0001b28504002986 */ /* 0x000fe8000c101524 */
[----:B------:R-:W-:Y:S01]  /*9d20*/  @P1 STG.E.U16 desc[UR36][R6.64+0x1b0], R134 ;  /* 0x0001b08606001986 */ /* 0x000fe2000c101524 */
[----:B------:R-:W-:-:S03]  /*9d30*/  ISETP.GT.AND P1, PT, R3, 0xe8, PT ;  /* 0x000000e80300780c */ /* 0x000fc60003f24270 */
        /* <DEDUP_REMOVED lines=11> */
[C---:B------:R-:W-:Y:S02]  /*9df0*/  ISETP.GT.AND P2, PT, R0.reuse, RZ, P0 ;  /* 0x000000ff0000720c */ /* 0x040fe40000744270 */
[----:B------:R-:W-:Y:S01]  /*9e00*/  ISETP.GT.AND P0, PT, R0, 0x8, P0 ;  /* 0x000000080000780c */ /* 0x000fe20000704270 */
[----:B------:R-:W-:Y:S01]  /*9e10*/  @P3 STG.E.U16 desc[UR36][R4.64+0x1d0], R140 ;  /* 0x0001d08c04003986 */ /* 0x000fe2000c101524 */
[----:B------:R-:W-:-:S04]  /*9e20*/  ISETP.GT.AND P3, PT, R3, 0xf0, PT ;  /* 0x000000f00300780c */ /* 0x000fc80003f64270 */
[C---:B------:R-:W-:Y:S02]  /*9e30*/  ISETP.GT.AND P4, PT, R0.reuse, RZ, P3 ;  /* 0x000000ff0000720c */ /* 0x040fe40001f84270 */
[----:B------:R-:W-:-:S03]  /*9e40*/  ISETP.GT.AND P3, PT, R0, 0x8, P3 ;  /* 0x000000080000780c */ /* 0x000fc60001f64270 */
[----:B------:R-:W-:Y:S01]  /*9e50*/  @P2 STG.E.U16 desc[UR36][R4.64+0x1d2], R141 ;  /* 0x0001d28d04002986 */ /* 0x000fe2000c101524 */
[----:B------:R-:W-:-:S03]  /*9e60*/  ISETP.GT.AND P2, PT, R3, 0xf8, PT ;  /* 0x000000f80300780c */ /* 0x000fc60003f44270 */
[----:B------:R-:W-:Y:S01]  /*9e70*/  @P1 STG.E.U16 desc[UR36][R6.64+0x1d0], R142 ;  /* 0x0001d08e06001986 */ /* 0x000fe2000c101524 */
[----:B------:R-:W-:-:S03]  /*9e80*/  ISETP.GT.AND P1, PT, R3, 0xf9, PT ;  /* 0x000000f90300780c */ /* 0x000fc60003f24270 */
[----:B------:R-:W-:Y:S01]  /*9e90*/  @P0 STG.E.U16 desc[UR36][R6.64+0x1d2], R143 ;  /* 0x0001d28f06000986 */ /* 0x000fe2000c101524 */
[----:B------:R-:W-:-:S03]  /*9ea0*/  ISETP.GT.AND P0, PT, R3, 0xf1, PT ;  /* 0x000000f10300780c */ /* 0x000fc60003f04270 */
[----:B------:R-:W-:Y:S01]  /*9eb0*/  @P4 STG.E.U16 desc[UR36][R4.64+0x1e0], R144 ;  /* 0x0001e09004004986 */ /* 0x000fe2000c101524 */
[C---:B------:R-:W-:Y:S02]  /*9ec0*/  ISETP.GT.AND P4, PT, R0.reuse, RZ, P0 ;  /* 0x000000ff0000720c */ /* 0x040fe40000784270 */
[----:B------:R-:W-:-:S11]  /*9ed0*/  ISETP.GT.AND P0, PT, R0, 0x8, P0 ;  /* 0x000000080000780c */ /* 0x000fd60000704270 */
[----:B------:R-:W-:Y:S01]  /*9ee0*/  @P4 STG.E.U16 desc[UR36][R4.64+0x1e2], R145 ;  /* 0x0001e29104004986 */ /* 0x000fe2000c101524 */
[C---:B------:R-:W-:Y:S02]  /*9ef0*/  ISETP.GT.AND P4, PT, R0.reuse, RZ, P2 ;  /* 0x000000ff0000720c */ /* 0x040fe40001784270 */
[C---:B------:R-:W-:Y:S01]  /*9f00*/  ISETP.GT.AND P2, PT, R0.reuse, 0x8, P2 ;  /* 0x000000080000780c */ /* 0x040fe20001744270 */
[----:B------:R-:W-:Y:S01]  /*9f10*/  @P3 STG.E.U16 desc[UR36][R6.64+0x1e0], R146 ;  /* 0x0001e09206003986 */ /* 0x000fe2000c101524 */
[C---:B------:R-:W-:Y:S02]  /*9f20*/  ISETP.GT.AND P3, PT, R0.reuse, RZ, P1 ;  /* 0x000000ff0000720c */ /* 0x040fe40000f64270 */
[----:B------:R-:W-:Y:S01]  /*9f30*/  ISETP.GT.AND P1, PT, R0, 0x8, P1 ;  /* 0x000000080000780c */ /* 0x000fe20000f24270 */
[----:B------:R-:W-:Y:S06]  /*9f40*/  @P0 STG.E.U16 desc[UR36][R6.64+0x1e2], R147 ;  /* 0x0001e29306000986 */ /* 0x000fec000c101524 */
[----:B------:R-:W-:Y:S04]  /*9f50*/  @P4 STG.E.U16 desc[UR36][R4.64+0x1f0], R148 ;  /* 0x0001f09404004986 */ /* 0x000fe8000c101524 */
[----:B------:R0:W-:Y:S02]  /*9f60*/  @P3 STG.E.U16 desc[UR36][R4.64+0x1f2], R149 ;  /* 0x0001f29504003986 */ /* 0x0001e4000c101524 */
[----:B0-----:R-:W-:-:S02]  /*9f70*/  @P2 IMAD.MOV.U32 R4, RZ, RZ, R6 ;  /* 0x000000ffff042224 */ /* 0x001fc400078e0006 */
[----:B------:R-:W-:-:S05]  /*9f80*/  @P2 IMAD.MOV.U32 R5, RZ, RZ, R7 ;  /* 0x000000ffff052224 */ /* 0x000fca00078e0007 */
[----:B------:R0:W-:Y:S04]  /*9f90*/  @P2 STG.E.U16 desc[UR36][R4.64+0x1f0], R150 ;  /* 0x0001f09604002986 */ /* 0x0001e8000c101524 */
[----:B------:R0:W-:Y:S02]  /*9fa0*/  @P1 STG.E.U16 desc[UR36][R6.64+0x1f2], R151 ;  /* 0x0001f29706001986 */ /* 0x0001e4000c101524 */
.L_x_286:
[----:B------:R-:W-:Y:S05]  /*9fb0*/  BSYNC B0 ;  /* 0x0000000000007941 */ /* 0x000fea0003800000 */
.L_x_32:
[----:B------:R-:W-:Y:S01]  /*9fc0*/  ULDC UR4, c[0x0][0xc] ;  /* 0x0000030000047ab9 */ /* 0x000fe20000000800 */
[----:B------:R-:W-:Y:S01]  /*9fd0*/  ULDC UR5, c[0x0][0x10] ;  /* 0x0000040000057ab9 */ /* 0x000fe20000000800 */
[----:B0-----:R-:W0:Y:S01]  /*9fe0*/  LDC R3, c[0x0][0x14] ;  /* 0x00000500ff037b82 */ /* 0x001e220000000800 */
[----:B------:R-:W-:Y:S01]  /*9ff0*/  UIMAD.WIDE.U32 UR4, UR4, UR5, URZ ;  /* 0x00000005040472a5 */ /* 0x000fe2000f8e003f */
[----:B------:R-:W-:Y:S01]  /*a000*/  PRMT R0, RZ, 0x7610, R0 ;  /* 0x00007610ff007816 */ /* 0x000fe20000000000 */
[----:B----45:R-:W-:Y:S02]  /*a010*/  IMAD.MOV.U32 R152, RZ, RZ, -0x1 ;  /* 0xffffffffff987424 */ /* 0x030fe400078e00ff */
[----:B------:R-:W-:Y:S02]  /*a020*/  IMAD.MOV.U32 R23, RZ, RZ, -0x1 ;  /* 0xffffffffff177424 */ /* 0x000fe400078e00ff */
[----:B0-----:R-:W-:-:S04]  /*a030*/  IMAD.WIDE.U32 R16, R3, UR4, R16 ;  /* 0x0000000403107c25 */ /* 0x001fc8000f8e0010 */
[----:B------:R-:W-:Y:S01]  /*a040*/  IMAD R3, R3, UR5, RZ ;  /* 0x0000000503037c24 */ /* 0x000fe2000f8e02ff */
[----:B------:R-:W-:Y:S02]  /*a050*/  ULDC.64 UR4, c[0x0][0x650] ;  /* 0x0001940000047ab9 */ /* 0x000fe40000000a00 */
[----:B------:R-:W-:Y:S01]  /*a060*/  ISETP.GE.U32.AND P0, PT, R16, UR4, PT ;  /* 0x0000000410007c0c */ /* 0x000fe2000bf06070 */
[----:B------:R-:W-:-:S05]  /*a070*/  IMAD.IADD R17, R17, 0x1, R3 ;  /* 0x0000000111117824 */ /* 0x000fca00078e0203 */
[----:B------:R-:W-:-:S13]  /*a080*/  ISETP.GE.U32.AND.EX P0, PT, R17, UR5, PT, P0 ;  /* 0x0000000511007c0c */ /* 0x000fda000bf06100 */
[----:B------:R-:W-:Y:S05]  /*a090*/  @P0 BRA `(.L_x_287) ;  /* 0x0000000400640947 */ /* 0x000fea0003800000 */
[----:B------:R-:W0:Y:S01]  /*a0a0*/  S2R R12, SR_CTAID.X ;  /* 0x00000000000c7919 */ /* 0x000e220000002500 */
[----:B------:R-:W4:Y:S01]  /*a0b0*/  LDC.64 R10, c[0x0][0x628] ;  /* 0x00018a00ff0a7b82 */ /* 0x000f220000000a00 */
[----:B------:R-:W-:Y:S01]  /*a0c0*/  ULDC UR4, c[0x0][0x150] ;  /* 0x0000540000047ab9 */ /* 0x000fe20000000800 */
[----:B-123--:R-:W-:Y:S01]  /*a0d0*/  IMAD.MOV.U32 R8, RZ, RZ, R16 ;  /* 0x000000ffff087224 */ /* 0x00efe200078e0010 */
[----:B------:R-:W1:Y:S01]  /*a0e0*/  S2R R24, SR_CTAID.Y ;  /* 0x0000000000187919 */ /* 0x000e620000002600 */
[----:B------:R-:W-:-:S04]  /*a0f0*/  IMAD.MOV.U32 R9, RZ, RZ, R17 ;  /* 0x000000ffff097224 */ /* 0x000fc800078e0011 */
[----:B------:R-:W2:Y:S08]  /*a100*/  LDC R21, c[0x0][0x144] ;  /* 0x00005100ff157b82 */ /* 0x000eb00000000800 */
[----:B------:R-:W3:Y:S08]  /*a110*/  LDC R0, c[0x0][0x630] ;  /* 0x00018c00ff007b82 */ /* 0x000ef00000000800 */
[----:B------:R-:W1:Y:S01]  /*a120*/  LDC.64 R14, c[0x0][0x620] ;  /* 0x00018800ff0e7b82 */ /* 0x000e620000000a00 */
[----:B----4-:R-:W-:-:S04]  /*a130*/  ISETP.NE.U32.AND P0, PT, R10, RZ, PT ;  /* 0x000000ff0a00720c */ /* 0x010fc80003f05070 */
[----:B------:R-:W-:Y:S02]  /*a140*/  ISETP.NE.AND.EX P0, PT, R11, RZ, PT, P0 ;  /* 0x000000ff0b00720c */ /* 0x000fe40003f05300 */
[----:B0-----:R-:W-:-:S05]  /*a150*/  I2FP.F32.U32 R3, R12 ;  /* 0x0000000c00037245 */ /* 0x001fca0000201000 */
[----:B------:R-:W-:-:S04]  /*a160*/  FMUL R3, R3, UR4 ;  /* 0x0000000403037c20 */ /* 0x000fc80008400000 */
[----:B------:R0:W4:Y:S02]  /*a170*/  F2I.U32.TRUNC.NTZ R20, R3 ;  /* 0x0000000300147305 */ /* 0x000124000020f000 */
[----:B--23--:R-:W-:Y:S05]  /*a180*/  @!P0 BRA `(.L_x_288) ;  /* 0x0000000000288947 */ /* 0x00cfea0003800000 */
[----:B0-----:R-:W0:Y:S02]  /*a190*/  LDC R3, c[0x0][0x634] ;  /* 0x00018d00ff037b82 */ /* 0x001e240000000800 */
        /* <DEDUP_REMOVED lines=9> */
.L_x_288:
[----:B------:R-:W2:Y:S01]  /*a230*/  LDC.64 R30, c[0x0][0x640] ;  /* 0x00019000ff1e7b82 */ /* 0x000ea20000000a00 */
[-CC-:B------:R-:W-:Y:S01]  /*a240*/  SHF.R.U64 R23, R8, R0.reuse, R9.reuse ;  /* 0x0000000008177219 */ /* 0x180fe20000001209 */
[----:B----4-:R-:W-:Y:S01]  /*a250*/  IMAD.MOV R20, RZ, RZ, -R20 ;  /* 0x000000ffff147224 */ /* 0x010fe200078e0a14 */
[----:B------:R-:W-:Y:S01]  /*a260*/  SHF.R.U32.HI R0, RZ, R0, R9 ;  /* 0x00000000ff007219 */ /* 0x000fe20000011609 */
[----:B------:R-:W-:Y:S01]  /*a270*/  ULDC UR4, c[0x0][0x154] ;  /* 0x0000550000047ab9 */ /* 0x000fe20000000800 */
[----:B0-----:R-:W-:Y:S01]  /*a280*/  IADD3 R3, P0, RZ, -R23, RZ ;  /* 0x80000017ff037210 */ /* 0x001fe20007f1e0ff */
[----:B------:R-:W-:Y:S02]  /*a290*/  IMAD R26, R21, R20, R12 ;  /* 0x00000014151a7224 */ /* 0x000fe400078e020c */
[----:B------:R-:W0:Y:S01]  /*a2a0*/  LDC R6, c[0x0][0x618] ;  /* 0x00018600ff067b82 */ /* 0x000e220000000800 */
[----:B------:R-:W-:Y:S02]  /*a2b0*/  IMAD.MOV.U32 R7, RZ, RZ, 0x1 ;  /* 0x00000001ff077424 */ /* 0x000fe400078e00ff */
[----:B------:R-:W-:-:S04]  /*a2c0*/  IMAD.X R5, RZ, RZ, ~R0, P0 ;  /* 0x000000ffff057224 */ /* 0x000fc800000e0e00 */
[-C--:B-1----:R-:W-:Y:S01]  /*a2d0*/  IMAD R0, R5, R14.reuse, RZ ;  /* 0x0000000e05007224 */ /* 0x082fe200078e02ff */
[----:B------:R-:W1:Y:S01]  /*a2e0*/  LDC R8, c[0x0][0x608] ;  /* 0x00018200ff087b82 */ /* 0x000e620000000800 */
[----:B------:R-:W-:-:S04]  /*a2f0*/  IMAD.WIDE.U32 R4, R3, R14, R16 ;  /* 0x0000000e03047225 */ /* 0x000fc800078e0010 */
[----:B------:R-:W-:Y:S01]  /*a300*/  IMAD R3, R3, R15, R0 ;  /* 0x0000000f03037224 */ /* 0x000fe200078e0200 */
[----:B------:R-:W-:Y:S02]  /*a310*/  I2FP.F32.U32 R0, R24 ;  /* 0x0000001800007245 */ /* 0x000fe40000201000 */
[----:B------:R-:W3:Y:S01]  /*a320*/  LDC R28, c[0x0][0x658] ;  /* 0x00019600ff1c7b82 */ /* 0x000ee20000000800 */
[----:B------:R-:W-:Y:S01]  /*a330*/  IMAD.IADD R3, R5, 0x1, R3 ;  /* 0x0000000105037824 */ /* 0x000fe200078e0203 */
[----:B--2---:R-:W-:Y:S01]  /*a340*/  ISETP.NE.U32.AND P0, PT, R30, RZ, PT ;  /* 0x000000ff1e00720c */ /* 0x004fe20003f05070 */
[----:B------:R-:W-:Y:S01]  /*a350*/  FMUL R0, R0, UR4 ;  /* 0x0000000400007c20 */ /* 0x000fe20008400000 */
[----:B------:R-:W-:Y:S02]  /*a360*/  IMAD.MOV.U32 R5, RZ, RZ, -0x1 ;  /* 0xffffffffff057424 */ /* 0x000fe400078e00ff */
[----:B------:R-:W-:Y:S01]  /*a370*/  ISETP.NE.AND.EX P0, PT, R31, RZ, PT, P0 ;  /* 0x000000ff1f00720c */ /* 0x000fe20003f05300 */
[----:B------:R2:W4:Y:S01]  /*a380*/  F2I.U32.TRUNC.NTZ R13, R0 ;  /* 0x00000000000d7305 */ /* 0x000522000020f000 */
[----:B------:R-:W2:Y:S01]  /*a390*/  LDC R15, c[0x0][0x148] ;  /* 0x00005200ff0f7b82 */ /* 0x000ea20000000800 */
[----:B0-----:R-:W-:-:S02]  /*a3a0*/  SHF.R.U64 R12, R4, R6, R3 ;  /* 0x00000006040c7219 */ /* 0x001fc40000001203 */
[----:B------:R-:W-:-:S05]  /*a3b0*/  SHF.R.U32.HI R3, RZ, R6, R3 ;  /* 0x00000006ff037219 */ /* 0x000fca0000011603 */
[----:B------:R-:W0:Y:S01]  /*a3c0*/  LDC R20, c[0x0][0x600] ;  /* 0x00018000ff147b82 */ /* 0x000e220000000800 */
[-CC-:B-1----:R-:W-:Y:S02]  /*a3d0*/  SHF.R.U64 R10, R12, R8.reuse, R3.reuse ;  /* 0x000000080c0a7219 */ /* 0x182fe40000001203 */
[----:B------:R-:W-:-:S05]  /*a3e0*/  SHF.R.U32.HI R3, RZ, R8, R3 ;  /* 0x00000008ff037219 */ /* 0x000fca0000011603 */
[----:B------:R-:W1:Y:S01]  /*a3f0*/  LDC R21, c[0x0][0x648] ;  /* 0x00019200ff157b82 */ /* 0x000e620000000800 */
[-C--:B---3--:R-:W-:Y:S02]  /*a400*/  SHF.L.U32 R4, R5, R28.reuse, RZ ;  /* 0x0000001c05047219 */ /* 0x088fe400000006ff */
[-CC-:B------:R-:W-:Y:S02]  /*a410*/  SHF.R.U64 R14, R10, R28.reuse, R3.reuse ;  /* 0x0000001c0a0e7219 */ /* 0x180fe40000001203 */
[----:B------:R-:W-:Y:S02]  /*a420*/  SHF.R.U32.HI R5, RZ, R28, R3 ;  /* 0x0000001cff057219 */ /* 0x000fe40000011603 */
[----:B------:R-:W-:Y:S01]  /*a430*/  LOP3.LUT R153, RZ, R4, RZ, 0x33, !PT ;  /* 0x00000004ff997212 */ /* 0x000fe200078e33ff */
[----:B------:R-:W3:Y:S01]  /*a440*/  LDC R25, c[0x0][0x638] ;  /* 0x00018e00ff197b82 */ /* 0x000ee20000000800 */
[----:B------:R-:W-:Y:S01]  /*a450*/  SHF.L.U32 R28, R7, R28, RZ ;  /* 0x0000001c071c7219 */ /* 0x000fe200000006ff */
[----:B------:R-:W-:-:S06]  /*a460*/  IMAD.MOV.U32 R4, RZ, RZ, R14 ;  /* 0x000000ffff047224 */ /* 0x000fcc00078e000e */
[----:B------:R-:W0:Y:S01]  /*a470*/  LDC R27, c[0x0][0x610] ;  /* 0x00018400ff1b7b82 */ /* 0x000e220000000800 */
[----:B----4-:R-:W-:Y:S05]  /*a480*/  @!P0 BRA `(.L_x_289) ;  /* 0x0000000000288947 */ /* 0x010fea0003800000 */
        /* <DEDUP_REMOVED lines=10> */
.L_x_289:
[----:B------:R-:W-:Y:S01]  /*a530*/  ISETP.NE.AND P0, PT, R2, 0x1, PT ;  /* 0x000000010200780c */ /* 0x000fe20003f05270 */
[----:B------:R-:W-:Y:S01]  /*a540*/  IMAD.MOV R13, RZ, RZ, -R13 ;  /* 0x000000ffff0d7224 */ /* 0x000fe200078e0a0d */
[----:B-12---:R-:W-:Y:S01]  /*a550*/  SHF.R.U64 R0, R4, R21, R5 ;  /* 0x0000001504007219 */ /* 0x006fe20000001205 */
[----:B0-----:R-:W-:Y:S01]  /*a560*/  VIADD R5, R20, 0xffffffff ;  /* 0xffffffff14057836 */ /* 0x001fe20000000000 */
[----:B------:R-:W-:-:S03]  /*a570*/  LOP3.LUT R153, R10, R153, RZ, 0xc0, !PT ;  /* 0x000000990a997212 */ /* 0x000fc600078ec0ff */
[----:B------:R-:W-:Y:S01]  /*a580*/  IMAD.MOV R3, RZ, RZ, -R0 ;  /* 0x000000ffff037224 */ /* 0x000fe200078e0a00 */
[----:B------:R-:W-:Y:S01]  /*a590*/  LOP3.LUT R5, R12, R5, RZ, 0xc0, !PT ;  /* 0x000000050c057212 */ /* 0x000fe200078ec0ff */
[----:B------:R-:W-:Y:S02]  /*a5a0*/  IMAD R153, R28, R0, R153 ;  /* 0x000000001c997224 */ /* 0x000fe400078e0299 */
[----:B---3--:R-:W-:Y:S02]  /*a5b0*/  IMAD R0, R3, R25, R14 ;  /* 0x0000001903007224 */ /* 0x008fe400078e020e */
[----:B------:R-:W-:Y:S02]  /*a5c0*/  @P0 IMAD R26, R15, R13, R24 ;  /* 0x0000000d0f1a0224 */ /* 0x000fe400078e0218 */
[----:B------:R-:W-:Y:S02]  /*a5d0*/  IMAD R4, R0, R20, R5 ;  /* 0x0000001400047224 */ /* 0x000fe400078e0205 */
[----:B------:R-:W-:-:S02]  /*a5e0*/  IMAD R153, R153, R27, R26 ;  /* 0x0000001b99997224 */ /* 0x000fc400078e021a */
[----:B------:R-:W-:-:S03]  /*a5f0*/  IMAD.MOV.U32 R3, RZ, RZ, 0x1 ;  /* 0x00000001ff037424 */ /* 0x000fc600078e00ff */
[----:B------:R-:W-:Y:S02]  /*a600*/  SEL R152, R4, R153, !P0 ;  /* 0x0000009904987207 */ /* 0x000fe40004000000 */
[----:B------:R-:W-:Y:S02]  /*a610*/  PRMT R0, R3, 0x7610, R0 ;  /* 0x0000761003007816 */ /* 0x000fe40000000000 */
[----:B------:R-:W-:-:S07]  /*a620*/  SEL R153, R153, R4, !P0 ;  /* 0x0000000499997207 */ /* 0x000fce0004000000 */
.L_x_287:
[----:B------:R-:W-:-:S13]  /*a630*/  LOP3.LUT P0, RZ, R0, 0xff, RZ, 0xc0, !PT ;  /* 0x000000ff00ff7812 */ /* 0x000fda000780c0ff */
[----:B------:R-:W-:Y:S05]  /*a640*/  @P0 BRA `(.L_x_290) ;  /* 0xffffff6800d00947 */ /* 0x000fea000383ffff */
[----:B------:R-:W-:Y:S05]  /*a650*/  EXIT ;  /* 0x000000000000794d */ /* 0x000fea0003800000 */
.L_x_7:
[----:B0-----:R-:W-:Y:S01]  /*a660*/  ULDC.64 UR4, c[0x0][0x650] ;  /* 0x0001940000047ab9 */ /* 0x001fe20000000a00 */
        /* <DEDUP_REMOVED lines=25> */
.L_x_292:
[----:B------:R-:W0:Y:S01]  /*a800*/  LDC.64 R26, c[0x0][0x640] ;  /* 0x00019000ff1a7b82 */ /* 0x000e220000000a00 */
[-CC-:B------:R-:W-:Y:S01]  /*a810*/  SHF.R.U64 R20, R12, R8.reuse, R13.reuse ;  /* 0x000000080c147219 */ /* 0x180fe2000000120d */
[----:B------:R-:W-:Y:S01]  /*a820*/  IMAD.MOV.U32 R30, RZ, RZ, 0x1 ;  /* 0x00000001ff1e7424 */ /* 0x000fe200078e00ff */
[----:B------:R-:W-:Y:S02]  /*a830*/  SHF.R.U32.HI R6, RZ, R8, R13 ;  /* 0x00000008ff067219 */ /* 0x000fe4000001160d */
[----:B------:R-:W-:-:S03]  /*a840*/  IADD3 R11, P0, RZ, -R20, RZ ;  /* 0x80000014ff0b7210 */ /* 0x000fc60007f1e0ff */
[----:B------:R-:W1:Y:S02]  /*a850*/  LDC R10, c[0x0][0x618] ;  /* 0x00018600ff0a7b82 */ /* 0x000e640000000800 */
[----:B------:R-:W-:-:S04]  /*a860*/  IMAD.X R7, RZ, RZ, ~R6, P0 ;  /* 0x000000ffff077224 */ /* 0x000fc800000e0e06 */
[-C--:B------:R-:W-:Y:S02]  /*a870*/  IMAD R8, R7, R22.reuse, RZ ;  /* 0x0000001607087224 */ /* 0x080fe400078e02ff */
[----:B------:R-:W2:Y:S01]  /*a880*/  LDC R12, c[0x0][0x608] ;  /* 0x00018200ff0c7b82 */ /* 0x000ea20000000800 */
[----:B------:R-:W-:-:S04]  /*a890*/  IMAD.WIDE.U32 R6, R11, R22, R16 ;  /* 0x000000160b067225 */ /* 0x000fc800078e0010 */
[----:B------:R-:W-:-:S03]  /*a8a0*/  IMAD R11, R11, R23, R8 ;  /* 0x000000170b0b7224 */ /* 0x000fc600078e0208 */
[----:B------:R-:W3:Y:S01]  /*a8b0*/  LDC R25, c[0x0][0x658] ;  /* 0x00019600ff197b82 */ /* 0x000ee20000000800 */
[----:B------:R-:W-:Y:S01]  /*a8c0*/  IMAD.IADD R7, R7, 0x1, R11 ;  /* 0x0000000107077824 */ /* 0x000fe200078e020b */
[----:B0-----:R-:W-:-:S04]  /*a8d0*/  ISETP.NE.U32.AND P0, PT, R26, RZ, PT ;  /* 0x000000ff1a00720c */ /* 0x001fc80003f05070 */
[----:B------:R-:W-:Y:S02]  /*a8e0*/  ISETP.NE.AND.EX P0, PT, R27, RZ, PT, P0 ;  /* 0x000000ff1b00720c */ /* 0x000fe40003f05300 */
[----:B------:R-:W0:Y:S01]  /*a8f0*/  LDC R23, c[0x0][0x600] ;  /* 0x00018000ff177b82 */ /* 0x000e220000000800 */
[-CC-:B-1----:R-:W-:Y:S02]  /*a900*/  SHF.R.U64 R8, R6, R10.reuse, R7.reuse ;  /* 0x0000000a06087219 */ /* 0x182fe40000001207 */
[----:B------:R-:W-:Y:S01]  /*a910*/  SHF.R.U32.HI R7, RZ, R10, R7 ;  /* 0x0000000aff077219 */ /* 0x000fe20000011607 */
[----:B------:R-:W-:-:S04]  /*a920*/  IMAD.MOV.U32 R10, RZ, RZ, -0x1 ;  /* 0xffffffffff0a7424 */ /* 0x000fc800078e00ff */
        /* <DEDUP_REMOVED lines=21> */
.L_x_293:
[----:B------:R-:W-:Y:S01]  /*aa80*/  ISETP.NE.AND P0, PT, R2, 0x1, PT ;  /* 0x000000010200780c */ /* 0x000fe20003f05270 */
[----:B0-----:R-:W-:Y:S01]  /*aa90*/  VIADD R11, R23, 0xffffffff ;  /* 0xffffffff170b7836 */ /* 0x001fe20000000000 */
[----:B-1----:R-:W-:Y:S02]  /*aaa0*/  SHF.R.U64 R6, R6, R24, R7 ;  /* 0x0000001806067219 */ /* 0x002fe40000001207 */
[----:B------:R-:W-:Y:S02]  /*aab0*/  SHF.L.U32 R30, R30, R25, RZ ;  /* 0x000000191e1e7219 */ /* 0x000fe400000006ff */
[----:B------:R-:W-:Y:S01]  /*aac0*/  LOP3.LUT R5, R21, R32, RZ, 0xc0, !PT ;  /* 0x0000002015057212 */ /* 0x000fe200078ec0ff */
[----:B------:R-:W-:-:S04]  /*aad0*/  IMAD.MOV R7, RZ, RZ, -R6 ;  /* 0x000000ffff077224 */ /* 0x000fc800078e0a06 */
[----:B------:R-:W-:Y:S01]  /*aae0*/  IMAD R6, R30, R6, R5 ;  /* 0x000000061e067224 */ /* 0x000fe200078e0205 */
[----:B------:R-:W-:Y:S01]  /*aaf0*/  LOP3.LUT R5, R8, R11, RZ, 0xc0, !PT ;  /* 0x0000000b08057212 */ /* 0x000fe200078ec0ff */
[----:B------:R-:W-:Y:S02]  /*ab00*/  @P0 IMAD R3, R9, R14, R4 ;  /* 0x0000000e09030224 */ /* 0x000fe400078e0204 */
[----:B--2---:R-:W-:Y:S02]  /*ab10*/  IMAD R4, R7, R28, R22 ;  /* 0x0000001c07047224 */ /* 0x004fe400078e0216 */
[----:B---3--:R-:W-:Y:S02]  /*ab20*/  IMAD R3, R6, R29, R3 ;  /* 0x0000001d06037224 */ /* 0x008fe400078e0203 */
[----:B------:R-:W-:Y:S02]  /*ab30*/  IMAD R4, R4, R23, R5 ;  /* 0x0000001704047224 */ /* 0x000fe400078e0205 */
[----:B------:R-:W-:-:S02]  /*ab40*/  IMAD.MOV.U32 R8, RZ, RZ, 0x1 ;  /* 0x00000001ff087424 */ /* 0x000fc400078e00ff */
[----:B------:R-:W-:Y:S01]  /*ab50*/  IMAD.MOV.U32 R6, RZ, RZ, R20 ;  /* 0x000000ffff067224 */ /* 0x000fe200078e0014 */
[----:B------:R-:W-:Y:S02]  /*ab60*/  SEL R7, R4, R3, !P0 ;  /* 0x0000000304077207 */ /* 0x000fe40004000000 */
[----:B------:R-:W-:-:S07]  /*ab70*/  SEL R13, R3, R4, !P0 ;  /* 0x00000004030d7207 */ /* 0x000fce0004000000 */
.L_x_291:
[----:B------:R-:W-:-:S08]  /*ab80*/  NOP ;  /* 0x0000000000007918 */ /* 0x000fd00000000000 */
[----:B------:R-:W0:-:S00]  /*ab90*/  USETMAXREG.DEALLOC.CTAPOOL 0x28 ;  /* 0x00000028000079c8 */ /* 0x000e0000080e0500 */
[----:B0-----:R-:W-:-:S13]  /*aba0*/  ISETP.NE.AND P0, PT, R0, RZ, PT ;  /* 0x000000ff0000720c */ /* 0x001fda0003f05270 */
[----:B------:R-:W-:Y:S05]  /*abb0*/  @P0 EXIT ;  /* 0x000000000000094d */ /* 0x000fea0003800000 */
[----:B------:R-:W-:Y:S01]  /*abc0*/  LOP3.LUT P0, RZ, R8, 0xff, RZ, 0xc0, !PT ;  /* 0x000000ff08ff7812 */ /* 0x000fe2000780c0ff */
[----:B------:R-:W-:Y:S02]  /*abd0*/  IMAD.MOV.U32 R0, RZ, RZ, 0x1 ;  /* 0x00000001ff007424 */ /* 0x000fe400078e00ff */
[----:B------:R-:W-:-:S10]  /*abe0*/  IMAD.MOV.U32 R3, RZ, RZ, RZ ;  /* 0x000000ffff037224 */ /* 0x000fd400078e00ff */
[----:B------:R-:W-:Y:S05]  /*abf0*/  @!P0 BRA `(.L_x_294) ;  /* 0x0000000c00748947 */ /* 0x000fea0003800000 */
[----:B------:R-:W0:Y:S01]  /*ac00*/  LDC R0, c[0x0][0x28c] ;  /* 0x0000a300ff007b82 */ /* 0x000e220000000800 */
[----:B------:R-:W-:Y:S01]  /*ac10*/  ULDC UR5, c[0x0][0x658] ;  /* 0x0001960000057ab9 */ /* 0x000fe20000000800 */
[----:B------:R-:W-:Y:S01]  /*ac20*/  UMOV UR7, 0xffffffff ;  /* 0xffffffff00077882 */ /* 0x000fe20000000000 */
[----:B------:R-:W-:Y:S01]  /*ac30*/  ULDC UR6, c[0x0][0xc] ;  /* 0x0000030000067ab9 */ /* 0x000fe20000000800 */
[----:B------:R-:W-:Y:S01]  /*ac40*/  USHF.L.U32 UR9, UR7, UR5, URZ ;  /* 0x0000000507097299 */ /* 0x000fe2000800063f */
[----:B------:R-:W-:Y:S01]  /*ac50*/  BSSY B0, `(.L_x_294) ;  /* 0x00000d7000007945 */ /* 0x000fe20003800000 */
[----:B------:R-:W-:Y:S01]  /*ac60*/  UMOV UR8, 0x1 ;  /* 0x0000000100087882 */ /* 0x000fe20000000000 */
[----:B------:R-:W-:Y:S01]  /*ac70*/  ULDC UR7, c[0x0][0x10] ;  /* 0x0000040000077ab9 */ /* 0x000fe20000000800 */
[----:B------:R-:W1:Y:S01]  /*ac80*/  S2UR UR10, SR_CgaCtaId ;  /* 0x00000000000a79c3 */ /* 0x000e620000008800 */
[----:B------:R-:W-:Y:S01]  /*ac90*/  UIMAD.WIDE.U32 UR6, UR6, UR7, URZ ;  /* 0x00000007060672a5 */ /* 0x000fe2000f8e003f */
[----:B------:R-:W-:Y:S01]  /*aca0*/  IMAD.MOV.U32 R9, RZ, RZ, 0x1 ;  /* 0x00000001ff097424 */ /* 0x000fe200078e00ff */
[----:B------:R-:W-:Y:S01]  /*acb0*/  USHF.L.U32 UR5, UR8, UR5, URZ ;  /* 0x0000000508057299 */ /* 0x000fe2000800063f */
[----:B------:R-:W-:Y:S01]  /*acc0*/  LOP3.LUT R12, R19, 0x2, RZ, 0xfc, !PT ;  /* 0x00000002130c7812 */ /* 0x000fe200078efcff */
[----:B------:R-:W-:Y:S01]  /*acd0*/  ULDC UR4, c[0x0][0x600] ;  /* 0x0001800000047ab9 */ /* 0x000fe20000000800 */
[----:B------:R-:W-:Y:S01]  /*ace0*/  ULDC UR8, c[0x0][0x14] ;  /* 0x0000050000087ab9 */ /* 0x000fe20000000800 */
[----:B------:R-:W-:-:S02]  /*acf0*/  UIADD3 UR4, UR4, -0x1, URZ ;  /* 0xffffffff04047890 */ /* 0x000fc4000fffe03f */
[----:B------:R-:W-:Y:S02]  /*ad00*/  UIMAD.WIDE.U32 UR30, UR6, UR8, URZ ;  /* 0x00000008061e72a5 */ /* 0x000fe4000f8e003f */
[----:B------:R-:W-:Y:S02]  /*ad10*/  UIMAD UR7, UR7, UR8, URZ ;  /* 0x00000008070772a4 */ /* 0x000fe4000f8e023f */
[----:B------:R-:W-:Y:S02]  /*ad20*/  ULOP3.LUT UR6, URZ, UR9, URZ, 0x33, !UPT ;  /* 0x000000093f067292 */ /* 0x000fe4000f8e333f */
[----:B------:R-:W-:Y:S01]  /*ad30*/  UIADD3 UR7, UR31, UR7, URZ ;  /* 0x000000071f077290 */ /* 0x000fe2000fffe03f */
[----:B0-----:R-:W-:Y:S01]  /*ad40*/  VIADD R0, R0, 0x7f ;  /* 0x0000007f00007836 */ /* 0x001fe20000000000 */
[----:B------:R-:W-:-:S04]  /*ad50*/  ULDC.64 UR38, c[0x0][0x198] ;  /* 0x0000660000267ab9 */ /* 0x000fc80000000a00 */
[----:B------:R-:W-:Y:S01]  /*ad60*/  SHF.R.S32.HI R3, RZ, 0x1f, R0 ;  /* 0x0000001fff037819 */ /* 0x000fe20000011400 */
[----:B-1----:R-:W-:-:S03]  /*ad70*/  IMAD.U32 R10, RZ, RZ, UR10 ;  /* 0x0000000aff0a7e24 */ /* 0x002fc6000f8e00ff */
[----:B------:R-:W-:Y:S01]  /*ad80*/  LEA.HI R3, R3, R0, RZ, 0x7 ;  /* 0x0000000003037211 */ /* 0x000fe200078f38ff */
[----:B------:R-:W-:-:S03]  /*ad90*/  IMAD.MOV.U32 R0, RZ, RZ, 0x1 ;  /* 0x00000001ff007424 */ /* 0x000fc600078e00ff */
[----:B------:R-:W-:Y:S01]  /*ada0*/  SHF.R.S32.HI R8, RZ, 0x7, R3 ;  /* 0x00000007ff087819 */ /* 0x000fe20000011403 */
[----:B------:R-:W-:-:S04]  /*adb0*/  IMAD.MOV.U32 R3, RZ, RZ, RZ ;  /* 0x000000ffff037224 */ /* 0x000fc800078e00ff */
[----:B------:R-:W-:-:S07]  /*adc0*/  VIADD R11, R8, 0x1 ;  /* 0x00000001080b7836 */ /* 0x000fce0000000000 */
.L_x_305:
[----:B------:R-:W-:-:S03]  /*add0*/  UMOV UR8, 0xffffffff ;  /* 0xffffffff00087882 */ /* 0x000fc60000000000 */
[----:B------:R-:W-:Y:S05]  /*ade0*/  BRA.DIV UR8, `(.L_x_295) ;  /* 0x0000000e08e07947 */ /* 0x000fea000b800000 */
[----:B------:R-:W-:-:S13]  /*adf0*/  ELECT P6, URZ, PT ;  /* 0x00000000003f782f */ /* 0x000fda00038c0000 */
.L_x_316:
[----:B------:R-:W0:Y:S01]  /*ae00*/  LDC R4, c[0x0][0x28c] ;  /* 0x0000a300ff047b82 */ /* 0x000e220000000800 */
[----:B------:R-:W-:Y:S01]  /*ae10*/  BSSY B1, `(.L_x_296) ;  /* 0x0000047000017945 */ /* 0x000fe20003800000 */
[----:B0-----:R-:W-:-:S13]  /*ae20*/  ISETP.LT.OR P6, PT, R4, 0x1, !P6 ;  /* 0x000000010400780c */ /* 0x001fda00077c1670 */
[----:B------:R-:W-:Y:S05]  /*ae30*/  @P6 BRA `(.L_x_297) ;  /* 0x0000000400106947 */ /* 0x000fea0003800000 */
[----:B------:R-:W-:Y:S02]  /*ae40*/  IMAD R13, R13, 0x2, R10 ;  /* 0x000000020d0d7824 */ /* 0x000fe400078e020a */
[----:B------:R-:W-:Y:S02]  /*ae50*/  IMAD.SHL.U32 R15, R7, 0x100, RZ ;  /* 0x00000100070f7824 */ /* 0x000fe400078e00ff */
[----:B------:R-:W-:Y:S02]  /*ae60*/  IMAD.MOV.U32 R21, RZ, RZ, RZ ;  /* 0x000000ffff157224 */ /* 0x000fe400078e00ff */
[----:B------:R-:W-:Y:S02]  /*ae70*/  IMAD.MOV.U32 R4, RZ, RZ, R11 ;  /* 0x000000ffff047224 */ /* 0x000fe400078e000b */
[----:B------:R-:W-:Y:S02]  /*ae80*/  IMAD.MOV.U32 R5, RZ, RZ, R0 ;  /* 0x000000ffff057224 */ /* 0x000fe400078e0000 */
[----:B------:R-:W-:-:S02]  /*ae90*/  IMAD.MOV.U32 R7, RZ, RZ, R3 ;  /* 0x000000ffff077224 */ /* 0x000fc400078e0003 */
[----:B------:R-:W-:-:S07]  /*aea0*/  IMAD.SHL.U32 R20, R13, 0x40, RZ ;  /* 0x000000400d147824 */ /* 0x000fce00078e00ff */
.L_x_300:
[----:B------:R-:W0:Y:S01]  /*aeb0*/  S2UR UR8, SR_CgaCtaId ;  /* 0x00000000000879c3 */ /* 0x000e220000008800 */
[----:B------:R-:W-:Y:S02]  /*aec0*/  MOV R13, 0x400 ;  /* 0x00000400000d7802 */ /* 0x000fe40000000f00 */
[----:B------:R-:W-:-:S13]  /*aed0*/  LOP3.LUT P1, RZ, R18, 0x7f, RZ, 0xc0, !PT ;  /* 0x0000007f12ff7812 */ /* 0x000fda000782c0ff */
[----:B------:R-:W1:Y:S01]  /*aee0*/  @!P1 LDC R14, c[0x0][0x500] ;  /* 0x00014000ff0e9b82 */ /* 0x000e620000000800 */
[----:B0-----:R-:W-:-:S05]  /*aef0*/  IMAD.U32 R10, RZ, RZ, UR8 ;  /* 0x00000008ff0a7e24 */ /* 0x001fca000f8e00ff */
[----:B------:R-:W-:Y:S02]  /*af00*/  LEA R24, R10, R13, 0x18 ;  /* 0x0000000d0a187211 */ /* 0x000fe400078ec0ff */
[----:B------:R-:W-:-:S03]  /*af10*/  SHF.L.U32 R13, R5, 0x1f, RZ ;  /* 0x0000001f050d7819 */ /* 0x000fc600000006ff */
[----:B------:R-:W-:-:S04]  /*af20*/  IMAD R22, R7, 0x8, R24 ;  /* 0x0000000807167824 */ /* 0x000fc800078e0218 */
[----:B------:R-:W0:Y:S02]  /*af30*/  SYNCS.PHASECHK.TRANS64.TRYWAIT P0, [R22+URZ+0x20], R13 ;  /* 0x0000200d160075a7 */ /* 0x000e24000800017f */
[----:B01----:R-:W-:Y:S05]  /*af40*/  @!P0 BRA `(.L_x_298) ;  /* 0x0000000c00a88947 */ /* 0x003fea0003800000 */
.L_x_317:
[----:B0-----:R-:W-:Y:S01]  /*af50*/  PRMT R13, R12, 0x9910, RZ ;  /* 0x000099100c0d7816 */ /* 0x001fe200000000ff */
[----:B------:R0:W-:Y:S03]  /*af60*/  @!P1 SYNCS.ARRIVE.TRANS64 RZ, [R22+URZ], R14 ;  /* 0x0000000e16ff99a7 */ /* 0x0001e6000800003f */
[----:B------:R-:W-:-:S13]  /*af70*/  ISETP.NE.AND P0, PT, R13, 0x2, PT ;  /* 0x000000020d00780c */ /* 0x000fda0003f05270 */
[----:B0-----:R-:W-:Y:S05]  /*af80*/  @P0 BRA `(.L_x_299) ;  /* 0x0000000000040947 */ /* 0x001fea0003800000 */
[----:B------:R-:W-:Y:S01]  /*af90*/  BPT.TRAP 0x1 ;  /* 0x000000040000795c */ /* 0x000fe20000300000 */
.L_x_299:
[----:B------:R-:W-:Y:S01]  /*afa0*/  IMAD R13, R7, 0x4, R10 ;  /* 0x00000004070d7824 */ /* 0x000fe200078e020a */
[----:B------:R-:W-:Y:S01]  /*afb0*/  R2UR UR34, R21 ;  /* 0x00000000152272ca */ /* 0x000fe200000e0000 */
[----:B------:R-:W-:Y:S01]  /*afc0*/  VIADD R4, R4, 0xffffffff ;  /* 0xffffffff04047836 */ /* 0x000fe20000000000 */
[----:B------:R-:W-:Y:S01]  /*afd0*/  R2UR UR33, R22 ;  /* 0x00000000162172ca */ /* 0x000fe200000e0000 */
[----:B------:R-:W-:Y:S01]  /*afe0*/  IMAD.SHL.U32 R13, R13, 0x1000, RZ ;  /* 0x000010000d0d7824 */ /* 0x000fe200078e00ff */
[----:B------:R-:W-:Y:S01]  /*aff0*/  R2UR UR36, R6 ;  /* 0x00000000062472ca */ /* 0x000fe200000e0000 */
[----:B------:R-:W-:Y:S01]  /*b000*/  UIADD3 UR14, UP0, UR38, 0xf0, URZ ;  /* 0x000000f0260e7890 */ /* 0x000fe2000ff1e03f */
[----:B------:R-:W-:Y:S01]  /*b010*/  R2UR UR35, R20 ;  /* 0x00000000142372ca */ /* 0x000fe200000e0000 */
[--C-:B------:R-:W-:Y:S01]  /*b020*/  IMAD R13, R13, 0x2, R24.reuse ;  /* 0x000000020d0d7824 */ /* 0x100fe200078e0218 */
[----:B------:R-:W-:Y:S01]  /*b030*/  R2UR UR19, R15 ;  /* 0x000000000f1372ca */ /* 0x000fe200000e0000 */
[----:B------:R-:W-:Y:S01]  /*b040*/  IMAD R24, R7, 0x10000, R24 ;  /* 0x0001000007187824 */ /* 0x000fe200078e0218 */
[----:B------:R-:W-:Y:S01]  /*b050*/  UIADD3 UR40, UP1, UR38, 0x1f0, URZ ;  /* 0x000001f026287890 */ /* 0x000fe2000ff3e03f */
[----:B------:R-:W-:Y:S01]  /*b060*/  ISETP.GT.AND P1, PT, R4, 0x1, PT ;  /* 0x000000010400780c */ /* 0x000fe20003f24270 */
[----:B------:R-:W-:Y:S01]  /*b070*/  UIADD3.X UR15, URZ, UR39, URZ, UP0, !UPT ;  /* 0x000000273f0f7290 */ /* 0x000fe200087fe43f */
[----:B------:R-:W-:Y:S01]  /*b080*/  R2UR UR24, R13 ;  /* 0x000000000d1872ca */ /* 0x000fe200000e0000 */
[----:B------:R-:W-:Y:S01]  /*b090*/  UIADD3 UR26, UR34, 0x40, URZ ;  /* 0x00000040221a7890 */ /* 0x000fe2000fffe03f */
[----:B------:R-:W-:Y:S01]  /*b0a0*/  R2UR UR8, R24 ;  /* 0x00000000180872ca */ /* 0x000fe200000e0000 */
[----:B------:R-:W-:Y:S01]  /*b0b0*/  UIADD3.X UR41, URZ, UR39, URZ, UP1, !UPT ;  /* 0x000000273f297290 */ /* 0x000fe20008ffe43f */
[----:B------:R-:W-:Y:S01]  /*b0c0*/  VIADD R7, R7, 0x1 ;  /* 0x0000000107077836 */ /* 0x000fe20000000000 */
[----:B------:R-:W-:Y:S01]  /*b0d0*/  UMOV UR13, 0x30000 ;  /* 0x00030000000d7882 */ /* 0x000fe20000000000 */
[----:B------:R-:W-:Y:S01]  /*b0e0*/  UMOV UR22, 0x0 ;  /* 0x0000000000167882 */ /* 0x000fe20000000000 */
[----:B------:R-:W-:Y:S01]  /*b0f0*/  UMOV UR23, 0x10000000 ;  /* 0x1000000000177882 */ /* 0x000fe20000000000 */
[----:B------:R-:W-:Y:S01]  /*b100*/  UMOV UR25, UR33 ;  /* 0x0000002100197c82 */ /* 0x000fe20008000000 */
[----:B------:R-:W-:Y:S01]  /*b110*/  ISETP.NE.AND P0, PT, R7, 0x4, PT ;  /* 0x000000040700780c */ /* 0x000fe20003f05270 */
[----:B------:R-:W-:Y:S01]  /*b120*/  UMOV UR28, UR36 ;  /* 0x00000024001c7c82 */ /* 0x000fe20008000000 */
[----:B------:R-:W-:Y:S01]  /*b130*/  UMOV UR27, UR35 ;  /* 0x00000023001b7c82 */ /* 0x000fe20008000000 */
[----:B------:R-:W-:Y:S01]  /*b140*/  UMOV UR17, UR33 ;  /* 0x0000002100117c82 */ /* 0x000fe20008000000 */
[----:B------:R-:W-:Y:S01]  /*b150*/  UIADD3 UR32, UR24, 0x100, URZ ;  /* 0x0000010018207890 */ /* 0x000fe2000fffe03f */
[----:B------:R-:W-:Y:S01]  /*b160*/  SEL R14, RZ, 0x1, P0 ;  /* 0x00000001ff0e7807 */ /* 0x000fe20000000000 */
[----:B------:R-:W-:Y:S01]  /*b170*/  UIADD3 UR24, UR24, 0x4100, URZ ;  /* 0x0000410018187890 */ /* 0x000fe2000fffe03f */
[----:B------:R-:W-:Y:S01]  /*b180*/  VIADD R21, R21, 0x80 ;  /* 0x0000008015157836 */ /* 0x000fe20000000000 */
[----:B------:R-:W-:Y:S01]  /*b190*/  UIADD3 UR16, UR8, 0x20100, URZ ;  /* 0x0002010008107890 */ /* 0x000fe2000fffe03f */
[----:B------:R-:W-:Y:S01]  /*b1a0*/  LOP3.LUT R5, R5, R14, RZ, 0x3c, !PT ;  /* 0x0000000e05057212 */ /* 0x000fe200078e3cff */
[----:B------:R-:W-:Y:S01]  /*b1b0*/  UIADD3 UR8, UR8, 0x28100, URZ ;  /* 0x0002810008087890 */ /* 0x000fe2000fffe03f */
[----:B------:R-:W-:Y:S01]  /*b1c0*/  SEL R7, R7, RZ, P0 ;  /* 0x000000ff07077207 */ /* 0x000fe20000000000 */
[----:B------:R-:W-:Y:S01]  /*b1d0*/  UMOV UR18, UR34 ;  /* 0x0000002200127c82 */ /* 0x000fe20008000000 */
[----:B------:R-:W-:Y:S01]  /*b1e0*/  UMOV UR20, UR36 ;  /* 0x0000002400147c82 */ /* 0x000fe20008000000 */
[----:B------:R0:W-:Y:S01]  /*b1f0*/  UTMALDG.3D.MULTICAST [UR32], [UR14], UR13, desc[UR22] ;  /* 0x000016200e0073b4 */ /* 0x0001e2000801180d */
[----:B------:R-:W-:Y:S01]  /*b200*/  UMOV UR9, UR33 ;  /* 0x0000002100097c82 */ /* 0x000fe20008000000 */
[----:B------:R-:W-:Y:S01]  /*b210*/  UMOV UR11, UR19 ;  /* 0x00000013000b7c82 */ /* 0x000fe20008000000 */
[----:B------:R-:W-:Y:S01]  /*b220*/  UMOV UR12, UR36 ;  /* 0x00000024000c7c82 */ /* 0x000fe20008000000 */
[----:B------:R-:W-:Y:S01]  /*b230*/  UMOV UR10, UR26 ;  /* 0x0000001a000a7c82 */ /* 0x000fe20008000000 */
[----:B------:R0:W-:Y:S01]  /*b240*/  UTMALDG.3D.MULTICAST [UR24], [UR14], UR13, desc[UR22] ;  /* 0x000016180e0073b4 */ /* 0x0001e2000801180d */
[----:B------:R0:W-:Y:S01]  /*b250*/  UTMALDG.3D [UR16], [UR40], desc[UR22] ;  /* 0x00001610280075b4 */ /* 0x0001e20008011000 */
[----:B------:R0:W-:Y:S02]  /*b260*/  UTMALDG.3D [UR8], [UR40], desc[UR22] ;  /* 0x00001608280075b4 */ /* 0x0001e40008011000 */
[----:B0-----:R-:W-:Y:S05]  /*b270*/  @P1 BRA `(.L_x_300) ;  /* 0xfffffffc000c1947 */ /* 0x001fea000383ffff */
.L_x_297:
[----:B------:R-:W-:Y:S05]  /*b280*/  BSYNC B1 ;  /* 0x0000000000017941 */ /* 0x000fea0003800000 */
.L_x_296:
[----:B------:R-:W-:Y:S01]  /*b290*/  LOP3.LUT P1, RZ, R9, 0xff, RZ, 0xc0, !PT ;  /* 0x000000ff09ff7812 */ /* 0x000fe2000782c0ff */
[----:B------:R-:W-:Y:S01]  /*b2a0*/  IMAD.IADD R3, R8, 0x1, R3 ;  /* 0x0000000108037824 */ /* 0x000fe200078e0203 */
[----:B------:R-:W-:Y:S01]  /*b2b0*/  IADD3 R16, P2, R16, UR30, RZ ;  /* 0x0000001e10107c10 */ /* 0x000fe2000ff5e0ff */
[----:B------:R-:W-:Y:S01]  /*b2c0*/  ULDC.64 UR8, c[0x0][0x650] ;  /* 0x0001940000087ab9 */ /* 0x000fe20000000a00 */
[----:B------:R-:W-:Y:S01]  /*b2d0*/  BSSY B1, `(.L_x_301) ;  /* 0x000006c000017945 */ /* 0x000fe20003800000 */
[----:B------:R-:W-:Y:S01]  /*b2e0*/  IMAD.MOV.U32 R13, RZ, RZ, -0x1 ;  /* 0xffffffffff0d7424 */ /* 0x000fe200078e00ff */
[----:B------:R-:W-:Y:S01]  /*b2f0*/  ISETP.GT.U32.AND P0, PT, R3, 0x3, PT ;  /* 0x000000030300780c */ /* 0x000fe20003f04070 */
[----:B------:R-:W-:Y:S01]  /*b300*/  IMAD.MOV.U32 R7, RZ, RZ, -0x1 ;  /* 0xffffffffff077424 */ /* 0x000fe200078e00ff */
[----:B------:R-:W-:Y:S01]  /*b310*/  SHF.R.U32.HI R4, RZ, 0x2, R3 ;  /* 0x00000002ff047819 */ /* 0x000fe20000011603 */
[----:B------:R-:W-:Y:S01]  /*b320*/  IMAD.MOV.U32 R6, RZ, RZ, -0x1 ;  /* 0xffffffffff067424 */ /* 0x000fe200078e00ff */
[----:B------:R-:W-:-:S02]  /*b330*/  ISETP.LT.U32.AND P0, PT, R8, 0x4, P0 ;  /* 0x000000040800780c */ /* 0x000fc40000701070 */
[----:B------:R-:W-:Y:S01]  /*b340*/  IADD3.X R17, R17, UR7, RZ, P2, !PT ;  /* 0x0000000711117c10 */ /* 0x000fe200097fe4ff */
[----:B------:R-:W0:Y:S01]  /*b350*/  @P1 S2R R10, SR_CgaCtaId ;  /* 0x00000000000a1919 */ /* 0x000e220000008800 */
[----:B------:R-:W-:Y:S02]  /*b360*/  @P1 MOV R5, 0x400 ;  /* 0x0000040000051802 */ /* 0x000fe40000000f00 */
[----:B------:R-:W-:Y:S02]  /*b370*/  ISETP.GE.U32.AND P2, PT, R16, UR8, PT ;  /* 0x0000000810007c0c */ /* 0x000fe4000bf46070 */
[----:B------:R-:W-:Y:S02]  /*b380*/  LOP3.LUT R4, R4, 0x1, RZ, 0xc0, !PT ;  /* 0x0000000104047812 */ /* 0x000fe400078ec0ff */
[----:B------:R-:W-:Y:S02]  /*b390*/  LOP3.LUT R3, R3, 0x3, RZ, 0xc0, !PT ;  /* 0x0000000303037812 */ /* 0x000fe400078ec0ff */
[----:B------:R-:W-:-:S02]  /*b3a0*/  PRMT R9, RZ, 0x7610, R9 ;  /* 0x00007610ff097816 */ /* 0x000fc40000000009 */
[----:B0-----:R-:W-:-:S04]  /*b3b0*/  @P1 LEA R5, R10, R5, 0x18 ;  /* 0x000000050a051211 */ /* 0x001fc800078ec0ff */
[----:B------:R0:W-:Y:S01]  /*b3c0*/  @P1 SYNCS.ARRIVE.TRANS64.A1T0 RZ, [R5+URZ+0x58], RZ ;  /* 0x000058ff05ff19a7 */ /* 0x0001e2000810003f */
[----:B------:R-:W-:-:S04]  /*b3d0*/  ISETP.NE.U32.AND P1, PT, R4, 0x1, PT ;  /* 0x000000010400780c */ /* 0x000fc80003f25070 */
[----:B------:R-:W-:Y:S02]  /*b3e0*/  ISETP.GT.U32.AND P1, PT, R8, 0x3, !P1 ;  /* 0x000000030800780c */ /* 0x000fe40004f24070 */
[----:B0-----:R-:W-:Y:S02]  /*b3f0*/  SEL R5, RZ, 0x1, !P0 ;  /* 0x00000001ff057807 */ /* 0x001fe40004000000 */
[----:B------:R-:W-:Y:S02]  /*b400*/  ISETP.GE.U32.AND.EX P0, PT, R17, UR9, PT, P2 ;  /* 0x0000000911007c0c */ /* 0x000fe4000bf06120 */
[----:B------:R-:W-:-:S04]  /*b410*/  SEL R4, RZ, 0x1, !P1 ;  /* 0x00000001ff047807 */ /* 0x000fc80004800000 */
[----:B------:R-:W-:Y:S02]  /*b420*/  LOP3.LUT R0, R4, R0, R5, 0x96, !PT ;  /* 0x0000000004007212 */ /* 0x000fe400078e9605 */
[----:B------:R-:W-:-:S05]  /*b430*/  PRMT R4, RZ, 0x7610, R4 ;  /* 0x00007610ff047816 */ /* 0x000fca0000000004 */
[----:B------:R-:W-:Y:S05]  /*b440*/  @P0 BRA `(.L_x_302) ;  /* 0x0000000400500947 */ /* 0x000fea0003800000 */
[----:B------:R-:W0:Y:S01]  /*b450*/  S2R R15, SR_CTAID.X ;  /* 0x00000000000f7919 */ /* 0x000e220000002500 */
[----:B------:R-:W-:Y:S01]  /*b460*/  ULDC.64 UR8, c[0x0][0x628] ;  /* 0x00018a0000087ab9 */ /* 0x000fe20000000a00 */
[----:B------:R-:W1:Y:S01]  /*b470*/  LDC R20, c[0x0][0x144] ;  /* 0x00005100ff147b82 */ /* 0x000e620000000800 */
[----:B------:R-:W-:Y:S01]  /*b480*/  ISETP.NE.U32.AND P0, PT, RZ, UR8, PT ;  /* 0x00000008ff007c0c */ /* 0x000fe2000bf05070 */
[----:B------:R-:W2:Y:S01]  /*b490*/  S2R R13, SR_CTAID.Y ;  /* 0x00000000000d7919 */ /* 0x000ea20000002600 */
[----:B------:R-:W-:Y:S01]  /*b4a0*/  ULDC UR11, c[0x0][0x630] ;  /* 0x00018c00000b7ab9 */ /* 0x000fe20000000800 */
[----:B------:R-:W-:Y:S01]  /*b4b0*/  ULDC UR12, c[0x0][0x150] ;  /* 0x00005400000c7ab9 */ /* 0x000fe20000000800 */
[----:B------:R-:W-:Y:S01]  /*b4c0*/  ISETP.NE.AND.EX P0, PT, RZ, UR9, PT, P0 ;  /* 0x00000009ff007c0c */ /* 0x000fe2000bf05300 */
[----:B------:R-:W-:Y:S02]  /*b4d0*/  IMAD.MOV.U32 R4, RZ, RZ, R16 ;  /* 0x000000ffff047224 */ /* 0x000fe400078e0010 */
[----:B------:R-:W-:Y:S01]  /*b4e0*/  IMAD.MOV.U32 R5, RZ, RZ, R17 ;  /* 0x000000ffff057224 */ /* 0x000fe200078e0011 */
[----:B0-----:R-:W-:-:S09]  /*b4f0*/  I2FP.F32.U32 R22, R15 ;  /* 0x0000000f00167245 */ /* 0x001fd20000201000 */
[----:B------:R-:W-:Y:S05]  /*b500*/  @!P0 BRA `(.L_x_303) ;  /* 0x0000000000288947 */ /* 0x000fea0003800000 */
[----:B------:R-:W-:Y:S02]  /*b510*/  ULDC UR10, c[0x0][0x634] ;  /* 0x00018d00000a7ab9 */ /* 0x000fe40000000800 */
[----:B------:R-:W-:-:S05]  /*b520*/  IADD3 R5, P0, R16, UR10, RZ ;  /* 0x0000000a10057c10 */ /* 0x000fca000ff1e0ff */
[----:B------:R-:W-:-:S04]  /*b530*/  IMAD.X R21, RZ, RZ, R17, P0 ;  /* 0x000000ffff157224 */ /* 0x000fc800000e0611 */
[----:B------:R-:W-:-:S04]  /*b540*/  IMAD.WIDE.U32 R6, R21, UR8, RZ ;  /* 0x0000000815067c25 */ /* 0x000fc8000f8e00ff */
[----:B------:R-:W-:-:S04]  /*b550*/  IMAD.WIDE.U32 R6, P0, R5, UR9, R6 ;  /* 0x0000000905067c25 */ /* 0x000fc8000f800006 */
[----:B------:R-:W-:-:S04]  /*b560*/  IMAD.WIDE.U32 R4, R5, UR8, RZ ;  /* 0x0000000805047c25 */ /* 0x000fc8000f8e00ff */
[----:B------:R-:W-:Y:S01]  /*b570*/  IMAD.MOV.U32 R4, RZ, RZ, R7 ;  /* 0x000000ffff047224 */ /* 0x000fe200078e0007 */
[----:B------:R-:W-:Y:S01]  /*b580*/  IADD3 RZ, P1, R5, R6, RZ ;  /* 0x0000000605ff7210 */ /* 0x000fe20007f3e0ff */
[----:B------:R-:W-:-:S04]  /*b590*/  IMAD.X R5, RZ, RZ, RZ, P0 ;  /* 0x000000ffff057224 */ /* 0x000fc800000e06ff */
[----:B------:R-:W-:-:S08]  /*b5a0*/  IMAD.WIDE.U32.X R4, R21, UR9, R4, P1 ;  /* 0x0000000915047c25 */ /* 0x000fd000088e0404 */
.L_x_303:
[----:B------:R-:W-:Y:S01]  /*b5b0*/  FMUL R22, R22, UR12 ;  /* 0x0000000c16167c20 */ /* 0x000fe20008400000 */
[--C-:B------:R-:W-:Y:S01]  /*b5c0*/  SHF.R.U64 R14, R4, UR11, R5.reuse ;  /* 0x0000000b040e7c19 */ /* 0x100fe20008001205 */
[----:B------:R-:W-:Y:S01]  /*b5d0*/  ULDC.64 UR8, c[0x0][0x620] ;  /* 0x0001880000087ab9 */ /* 0x000fe20000000a00 */
[----:B------:R-:W-:Y:S01]  /*b5e0*/  SHF.R.U32.HI R4, RZ, UR11, R5 ;  /* 0x0000000bff047c19 */ /* 0x000fe20008011605 */
[----:B------:R-:W-:Y:S01]  /*b5f0*/  ULDC.64 UR10, c[0x0][0x640] ;  /* 0x00019000000a7ab9 */ /* 0x000fe20000000a00 */
[----:B------:R-:W-:Y:S01]  /*b600*/  IADD3 R5, P0, RZ, -R14, RZ ;  /* 0x8000000eff057210 */ /* 0x000fe20007f1e0ff */
[----:B------:R-:W0:Y:S04]  /*b610*/  F2I.U32.TRUNC.NTZ R22, R22 ;  /* 0x0000001600167305 */ /* 0x000e28000020f000 */
[----:B------:R-:W-:Y:S01]  /*b620*/  IMAD.X R4, RZ, RZ, ~R4, P0 ;  /* 0x000000ffff047224 */ /* 0x000fe200000e0e04 */
[----:B------:R-:W-:-:S03]  /*b630*/  ISETP.NE.U32.AND P0, PT, RZ, UR10, PT ;  /* 0x0000000aff007c0c */ /* 0x000fc6000bf05070 */
[----:B------:R-:W-:Y:S01]  /*b640*/  IMAD R4, R4, UR8, RZ ;  /* 0x0000000804047c24 */ /* 0x000fe2000f8e02ff */
[----:B------:R-:W-:-:S03]  /*b650*/  ISETP.NE.AND.EX P0, PT, RZ, UR11, PT, P0 ;  /* 0x0000000bff007c0c */ /* 0x000fc6000bf05300 */
[C---:B------:R-:W-:Y:S01]  /*b660*/  IMAD R7, R5.reuse, UR9, R4 ;  /* 0x0000000905077c24 */ /* 0x040fe2000f8e0204 */
[----:B------:R-:W-:Y:S01]  /*b670*/  ULDC UR9, c[0x0][0x154] ;  /* 0x0000550000097ab9 */ /* 0x000fe20000000800 */
[----:B------:R-:W-:Y:S01]  /*b680*/  IMAD.WIDE.U32 R4, R5, UR8, R16 ;  /* 0x0000000805047c25 */ /* 0x000fe2000f8e0010 */
[----:B------:R-:W-:-:S03]  /*b690*/  ULDC UR8, c[0x0][0x618] ;  /* 0x0001860000087ab9 */ /* 0x000fc60000000800 */
[----:B0-----:R-:W-:Y:S02]  /*b6a0*/  IMAD.MOV R6, RZ, RZ, -R22 ;  /* 0x000000ffff067224 */ /* 0x001fe400078e0a16 */
[----:B------:R-:W-:Y:S02]  /*b6b0*/  IMAD.IADD R5, R5, 0x1, R7 ;  /* 0x0000000105057824 */ /* 0x000fe400078e0207 */
[----:B-1----:R-:W-:Y:S01]  /*b6c0*/  IMAD R15, R20, R6, R15 ;  /* 0x00000006140f7224 */ /* 0x002fe200078e020f */
[----:B--2---:R-:W-:Y:S01]  /*b6d0*/  I2FP.F32.U32 R6, R13 ;  /* 0x0000000d00067245 */ /* 0x004fe20000201000 */
[----:B------:R-:W0:Y:S01]  /*b6e0*/  LDC R20, c[0x0][0x148] ;  /* 0x00005200ff147b82 */ /* 0x000e220000000800 */
[--C-:B------:R-:W-:Y:S02]  /*b6f0*/  SHF.R.U64 R21, R4, UR8, R5.reuse ;  /* 0x0000000804157c19 */ /* 0x100fe40008001205 */
[----:B------:R-:W-:Y:S01]  /*b700*/  SHF.R.U32.HI R4, RZ, UR8, R5 ;  /* 0x00000008ff047c19 */ /* 0x000fe20008011605 */
[----:B------:R-:W-:Y:S01]  /*b710*/  FMUL R6, R6, UR9 ;  /* 0x0000000906067c20 */ /* 0x000fe20008400000 */
[----:B------:R-:W-:-:S02]  /*b720*/  ULDC UR8, c[0x0][0x608] ;  /* 0x0001820000087ab9 */ /* 0x000fc40000000800 */
[--C-:B------:R-:W-:Y:S01]  /*b730*/  SHF.R.U64 R23, R21, UR8, R4.reuse ;  /* 0x0000000815177c19 */ /* 0x100fe20008001204 */
[----:B------:R1:W2:Y:S01]  /*b740*/  F2I.U32.TRUNC.NTZ R24, R6 ;  /* 0x0000000600187305 */ /* 0x0002a2000020f000 */
[----:B------:R-:W-:Y:S01]  /*b750*/  SHF.R.U32.HI R4, RZ, UR8, R4 ;  /* 0x00000008ff047c19 */ /* 0x000fe20008011604 */
[----:B------:R-:W-:-:S03]  /*b760*/  ULDC UR8, c[0x0][0x658] ;  /* 0x0001960000087ab9 */ /* 0x000fc60000000800 */
[--C-:B------:R-:W-:Y:S02]  /*b770*/  SHF.R.U64 R22, R23, UR8, R4.reuse ;  /* 0x0000000817167c19 */ /* 0x100fe40008001204 */
[----:B------:R-:W-:-:S03]  /*b780*/  SHF.R.U32.HI R25, RZ, UR8, R4 ;  /* 0x00000008ff197c19 */ /* 0x000fc60008011604 */
[----:B------:R-:W-:Y:S02]  /*b790*/  IMAD.MOV.U32 R4, RZ, RZ, R22 ;  /* 0x000000ffff047224 */ /* 0x000fe400078e0016 */
[----:B------:R-:W-:Y:S01]  /*b7a0*/  IMAD.MOV.U32 R5, RZ, RZ, R25 ;  /* 0x000000ffff057224 */ /* 0x000fe200078e0019 */
[----:B-1----:R-:W-:Y:S06]  /*b7b0*/  @!P0 BRA `(.L_x_304) ;  /* 0x0000000000288947 */ /* 0x002fec0003800000 */
        /* <DEDUP_REMOVED lines=10> */
.L_x_304:
[----:B------:R-:W-:Y:S01]  /*b860*/  ISETP.NE.AND P0, PT, R2, 0x1, PT ;  /* 0x000000010200780c */ /* 0x000fe20003f05270 */
[----:B------:R-:W-:Y:S01]  /*b870*/  ULDC UR8, c[0x0][0x648] ;  /* 0x0001920000087ab9 */ /* 0x000fe20000000800 */
[----:B------:R-:W-:Y:S01]  /*b880*/  LOP3.LUT R23, R23, UR6, RZ, 0xc0, !PT ;  /* 0x0000000617177c12 */ /* 0x000fe2000f8ec0ff */
[----:B--2---:R-:W-:Y:S01]  /*b890*/  IMAD.MOV R24, RZ, RZ, -R24 ;  /* 0x000000ffff187224 */ /* 0x004fe200078e0a18 */
[----:B------:R-:W-:Y:S01]  /*b8a0*/  SHF.R.U64 R4, R4, UR8, R5 ;  /* 0x0000000804047c19 */ /* 0x000fe20008001205 */
[----:B------:R-:W-:Y:S01]  /*b8b0*/  ULDC UR8, c[0x0][0x638] ;  /* 0x00018e0000087ab9 */ /* 0x000fe20000000800 */
[----:B------:R-:W-:Y:S01]  /*b8c0*/  LOP3.LUT R21, R21, UR4, RZ, 0xc0, !PT ;  /* 0x0000000415157c12 */ /* 0x000fe2000f8ec0ff */
[----:B------:R-:W-:Y:S01]  /*b8d0*/  ULDC UR9, c[0x0][0x610] ;  /* 0x0001840000097ab9 */ /* 0x000fe20000000800 */
[----:B------:R-:W-:Y:S02]  /*b8e0*/  IMAD.MOV.U32 R6, RZ, RZ, R14 ;  /* 0x000000ffff067224 */ /* 0x000fe400078e000e */
[----:B------:R-:W-:-:S02]  /*b8f0*/  IMAD.MOV R5, RZ, RZ, -R4 ;  /* 0x000000ffff057224 */ /* 0x000fc400078e0a04 */
[----:B------:R-:W-:Y:S02]  /*b900*/  IMAD R4, R4, UR5, R23 ;  /* 0x0000000504047c24 */ /* 0x000fe4000f8e0217 */
[----:B0-----:R-:W-:Y:S02]  /*b910*/  @P0 IMAD R15, R20, R24, R13 ;  /* 0x00000018140f0224 */ /* 0x001fe400078e020d */
[----:B------:R-:W-:Y:S01]  /*b920*/  IMAD R22, R5, UR8, R22 ;  /* 0x0000000805167c24 */ /* 0x000fe2000f8e0216 */
[----:B------:R-:W-:Y:S01]  /*b930*/  ULDC UR8, c[0x0][0x600] ;  /* 0x0001800000087ab9 */ /* 0x000fe20000000800 */
[----:B------:R-:W-:Y:S02]  /*b940*/  IMAD R15, R4, UR9, R15 ;  /* 0x00000009040f7c24 */ /* 0x000fe4000f8e020f */
[----:B------:R-:W-:Y:S02]  /*b950*/  IMAD R22, R22, UR8, R21 ;  /* 0x0000000816167c24 */ /* 0x000fe4000f8e0215 */
[----:B------:R-:W-:-:S03]  /*b960*/  IMAD.MOV.U32 R4, RZ, RZ, 0x1 ;  /* 0x00000001ff047424 */ /* 0x000fc600078e00ff */
[----:B------:R-:W-:Y:S02]  /*b970*/  SEL R7, R22, R15, !P0 ;  /* 0x0000000f16077207 */ /* 0x000fe40004000000 */
[----:B------:R-:W-:-:S07]  /*b980*/  SEL R13, R15, R22, !P0 ;  /* 0x000000160f0d7207 */ /* 0x000fce0004000000 */
.L_x_302:
[----:B------:R-:W-:Y:S05]  /*b990*/  BSYNC B1 ;  /* 0x0000000000017941 */ /* 0x000fea0003800000 */
.L_x_301:
[----:B------:R-:W-:-:S13]  /*b9a0*/  LOP3.LUT P0, RZ, R4, 0xff, RZ, 0xc0, !PT ;  /* 0x000000ff04ff7812 */ /* 0x000fda000780c0ff */
[----:B------:R-:W-:Y:S05]  /*b9b0*/  @P0 BRA `(.L_x_305) ;  /* 0xfffffff400040947 */ /* 0x000fea000383ffff */
[----:B------:R-:W-:Y:S05]  /*b9c0*/  BSYNC B0 ;  /* 0x0000000000007941 */ /* 0x000fea0003800000 */
.L_x_294:
[----:B------:R-:W-:-:S03]  /*b9d0*/  UMOV UR8, 0xffffffff ;  /* 0xffffffff00087882 */ /* 0x000fc60000000000 */
[----:B------:R-:W-:Y:S05]  /*b9e0*/  BRA.DIV UR8, `(.L_x_306) ;  /* 0x0000000608147947 */ /* 0x000fea000b800000 */
[----:B------:R-:W-:-:S13]  /*b9f0*/  ELECT P6, URZ, PT ;  /* 0x00000000003f782f */ /* 0x000fda00038c0000 */
.L_x_320:
[----:B------:R-:W-:Y:S04]  /*ba00*/  BSSY B0, `(.L_x_307) ;  /* 0x000002b000007945 */ /* 0x000fe80003800000 */
[----:B------:R-:W-:Y:S05]  /*ba10*/  @!P6 BRA `(.L_x_308) ;  /* 0x0000000000a4e947 */ /* 0x000fea0003800000 */
[----:B------:R-:W-:-:S04]  /*ba20*/  LOP3.LUT R19, R19, 0x2, RZ, 0xfc, !PT ;  /* 0x0000000213137812 */ /* 0x000fc800078efcff */
[----:B------:R-:W-:-:S13]  /*ba30*/  ISETP.NE.AND P0, PT, R19, 0x3, PT ;  /* 0x000000031300780c */ /* 0x000fda0003f05270 */
[----:B------:R-:W-:Y:S05]  /*ba40*/  @!P0 BRA `(.L_x_309) ;  /* 0x0000000000048947 */ /* 0x000fea0003800000 */
[----:B------:R-:W-:Y:S01]  /*ba50*/  BPT.TRAP 0x1 ;  /* 0x000000040000795c */ /* 0x000fe20000300000 */
.L_x_309:
[----:B------:R-:W0:Y:S01]  /*ba60*/  S2R R5, SR_CgaCtaId ;  /* 0x0000000000057919 */ /* 0x000e220000008800 */
[----:B------:R-:W-:Y:S02]  /*ba70*/  MOV R2, 0x400 ;  /* 0x0000040000027802 */ /* 0x000fe40000000f00 */
[----:B------:R-:W-:Y:S02]  /*ba80*/  SHF.L.U32 R4, R0, 0x1f, RZ ;  /* 0x0000001f00047819 */ /* 0x000fe400000006ff */
[----:B0-----:R-:W-:-:S05]  /*ba90*/  LEA R2, R5, R2, 0x18 ;  /* 0x0000000205027211 */ /* 0x001fca00078ec0ff */
[----:B------:R-:W-:-:S04]  /*baa0*/  VIADD R2, R2, 0x20 ;  /* 0x0000002002027836 */ /* 0x000fc80000000000 */
[C---:B------:R-:W-:Y:S02]  /*bab0*/  IMAD R7, R3.reuse, 0x8, R2 ;  /* 0x0000000803077824 */ /* 0x040fe400078e0202 */
[----:B------:R-:W-:Y:S02]  /*bac0*/  VIADD R3, R3, 0x1 ;  /* 0x0000000103037836 */ /* 0x000fe40000000000 */
[----:B------:R-:W0:Y:S03]  /*bad0*/  SYNCS.PHASECHK.TRANS64.TRYWAIT P0, [R7+URZ], R4 ;  /* 0x00000004070075a7 */ /* 0x000e26000800017f */
[----:B------:R-:W-:-:S04]  /*bae0*/  ISETP.NE.AND P1, PT, R3, 0x4, PT ;  /* 0x000000040300780c */ /* 0x000fc80003f25270 */
[----:B------:R-:W-:Y:S02]  /*baf0*/  SEL R5, RZ, 0x1, P1 ;  /* 0x00000001ff057807 */ /* 0x000fe40000800000 */
[----:B------:R-:W-:Y:S02]  /*bb00*/  SEL R3, R3, RZ, P1 ;  /* 0x000000ff03037207 */ /* 0x000fe40000800000 */
[----:B------:R-:W-:-:S03]  /*bb10*/  LOP3.LUT R6, R0, R5, RZ, 0x3c, !PT ;  /* 0x0000000500067212 */ /* 0x000fc600078e3cff */
[----:B------:R-:W-:Y:S01]  /*bb20*/  IMAD R8, R3, 0x8, R2 ;  /* 0x0000000803087824 */ /* 0x000fe200078e0202 */
[----:B------:R-:W-:Y:S01]  /*bb30*/  SHF.L.U32 R5, R6, 0x1f, RZ ;  /* 0x0000001f06057819 */ /* 0x000fe200000006ff */
[----:B0-----:R-:W-:Y:S06]  /*bb40*/  @!P0 BRA `(.L_x_310) ;  /* 0x0000000000dc8947 */ /* 0x001fec0003800000 */
.L_x_321:
[----:B------:R-:W1:Y:S01]  /*bb50*/  SYNCS.PHASECHK.TRANS64.TRYWAIT P0, [R8+URZ], R5 ;  /* 0x00000005080075a7 */ /* 0x000e62000800017f */
[----:B------:R-:W-:-:S05]  /*bb60*/  VIADD R0, R3, 0x1 ;  /* 0x0000000103007836 */ /* 0x000fca0000000000 */
[----:B------:R-:W-:-:S04]  /*bb70*/  ISETP.NE.AND P1, PT, R0, 0x4, PT ;  /* 0x000000040000780c */ /* 0x000fc80003f25270 */
[----:B------:R-:W-:Y:S02]  /*bb80*/  SEL R3, RZ, 0x1, P1 ;  /* 0x00000001ff037807 */ /* 0x000fe40000800000 */
[----:B0-----:R-:W-:Y:S02]  /*bb90*/  SEL R7, R0, RZ, P1 ;  /* 0x000000ff00077207 */ /* 0x001fe40000800000 */
[----:B------:R-:W-:-:S03]  /*bba0*/  LOP3.LUT R9, R6, R3, RZ, 0x3c, !PT ;  /* 0x0000000306097212 */ /* 0x000fc600078e3cff */
[----:B------:R-:W-:Y:S01]  /*bbb0*/  IMAD R11, R7, 0x8, R2 ;  /* 0x00000008070b7824 */ /* 0x000fe200078e0202 */
[----:B------:R-:W-:Y:S01]  /*bbc0*/  SHF.L.U32 R6, R9, 0x1f, RZ ;  /* 0x0000001f09067819 */ /* 0x000fe200000006ff */
[----:B-1----:R-:W-:Y:S06]  /*bbd0*/  @!P0 BRA `(.L_x_311) ;  /* 0x0000000000cc8947 */ /* 0x002fec0003800000 */
.L_x_322:
[----:B------:R-:W1:Y:S01]  /*bbe0*/  SYNCS.PHASECHK.TRANS64.TRYWAIT P0, [R11+URZ], R6 ;  /* 0x000000060b0075a7 */ /* 0x000e62000800017f */
[----:B------:R-:W-:-:S05]  /*bbf0*/  VIADD R0, R7, 0x1 ;  /* 0x0000000107007836 */ /* 0x000fca0000000000 */
[----:B------:R-:W-:-:S04]  /*bc00*/  ISETP.NE.AND P1, PT, R0, 0x4, PT ;  /* 0x000000040000780c */ /* 0x000fc80003f25270 */
[----:B------:R-:W-:Y:S02]  /*bc10*/  SEL R4, RZ, 0x1, P1 ;  /* 0x00000001ff047807 */ /* 0x000fe40000800000 */
[----:B------:R-:W-:Y:S02]  /*bc20*/  SEL R3, R0, RZ, P1 ;  /* 0x000000ff00037207 */ /* 0x000fe40000800000 */
[----:B------:R-:W-:Y:S01]  /*bc30*/  LOP3.LUT R0, R9, R4, RZ, 0x3c, !PT ;  /* 0x0000000409007212 */ /* 0x000fe200078e3cff */
[----:B-1----:R-:W-:Y:S06]  /*bc40*/  @!P0 BRA `(.L_x_312) ;  /* 0x0000000000c48947 */ /* 0x002fec0003800000 */
.L_x_323:
[----:B------:R-:W-:Y:S01]  /*bc50*/  IMAD R3, R3, 0x8, R2 ;  /* 0x0000000803037824 */ /* 0x000fe200078e0202 */
[----:B------:R-:W-:-:S07]  /*bc60*/  SHF.L.U32 R0, R0, 0x1f, RZ ;  /* 0x0000001f00007819 */ /* 0x000fce00000006ff */
.L_x_313:
[----:B--2---:R2:W3:Y:S02]  /*bc70*/  SYNCS.PHASECHK.TRANS64.TRYWAIT P0, [R3+URZ], R0 ;  /* 0x00000000030075a7 */ /* 0x0044e4000800017f */
[----:B---3--:R-:W-:Y:S05]  /*bc80*/  @!P0 NANOSLEEP.SYNCS 0x989680 ;  /* 0x009896800000895d */ /* 0x008fea0003900000 */
[----:B------:R-:W3:Y:S02]  /*bc90*/  @!P0 SYNCS.PHASECHK.TRANS64 P0, [R3+URZ], R0 ;  /* 0x00000000030085a7 */ /* 0x000ee4000800007f */
[----:B---3--:R-:W-:Y:S05]  /*bca0*/  @!P0 BRA `(.L_x_313) ;  /* 0xfffffffc00f08947 */ /* 0x008fea000383ffff */
.L_x_308:
[----:B------:R-:W-:Y:S05]  /*bcb0*/  BSYNC B0 ;  /* 0x0000000000007941 */ /* 0x000fea0003800000 */
.L_x_307:
[----:B------:R-:W-:Y:S05]  /*bcc0*/  EXIT ;  /* 0x000000000000794d */ /* 0x000fea0003800000 */
.L_x_21:
[----:B---3--:R3:W4:Y:S02]  /*bcd0*/  SYNCS.PHASECHK.TRANS64.TRYWAIT P1, [R3+URZ], R0 ;  /* 0x00000000030075a7 */ /* 0x008724000802017f */
[----:B----4-:R-:W-:Y:S05]  /*bce0*/  @!P1 NANOSLEEP.SYNCS 0x989680 ;  /* 0x009896800000995d */ /* 0x010fea0003900000 */
[----:B------:R-:W4:Y:S02]  /*bcf0*/  @!P1 SYNCS.PHASECHK.TRANS64 P1, [R3+URZ], R0 ;  /* 0x00000000030095a7 */ /* 0x000f24000802007f */
[----:B----4-:R-:W-:Y:S05]  /*bd00*/  @!P1 BRA `(.L_x_21) ;  /* 0xfffffffc00f09947 */ /* 0x010fea000383ffff */
[----:B------:R-:W-:Y:S05]  /*bd10*/  BRA `(.L_x_20) ;  /* 0xffffff5400e47947 */ /* 0x000fea000383ffff */
.L_x_26:
[----:B-1----:R1:W2:Y:S02]  /*bd20*/  SYNCS.PHASECHK.TRANS64.TRYWAIT P1, [R5+URZ], R4 ;  /* 0x00000004050075a7 */ /* 0x0022a4000802017f */
[----:B--2---:R-:W-:Y:S05]  /*bd30*/  @!P1 NANOSLEEP.SYNCS 0x989680 ;  /* 0x009896800000995d */ /* 0x004fea0003900000 */
[----:B------:R-:W2:Y:S02]  /*bd40*/  @!P1 SYNCS.PHASECHK.TRANS64 P1, [R5+URZ], R4 ;  /* 0x00000004050095a7 */ /* 0x000ea4000802007f */
[----:B--2---:R-:W-:Y:S05]  /*bd50*/  @!P1 BRA `(.L_x_26) ;  /* 0xfffffffc00f09947 */ /* 0x004fea000383ffff */
[----:B------:R-:W-:Y:S05]  /*bd60*/  BRA `(.L_x_25) ;  /* 0xffffff5c00607947 */ /* 0x000fea000383ffff */
.L_x_295:
[----:B------:R-:W-:Y:S01]  /*bd70*/  BSSY B1, `(.L_x_314) ;  /* 0x0000006000017945 */ /* 0x000fe20003800000 */
[----:B------:R-:W-:-:S07]  /*bd80*/  IMAD.MOV.U32 R15, RZ, RZ, -0x1 ;  /* 0xffffffffff0f7424 */ /* 0x000fce00078e00ff */
[----:B------:R-:W-:Y:S05]  /*bd90*/  WARPSYNC.COLLECTIVE R15, `(.L_x_315) ;  /* 0x000000000f0c7348 */ /* 0x000fea0003c00000 */
[----:B------:R-:W-:Y:S02]  /*bda0*/  ELECT P6, UR62, PT ;  /* 0x00000000003e782f */ /* 0x000fe400038c0000 */
[----:B------:R-:W-:Y:S01]  /*bdb0*/  MOV R14, UR62 ;  /* 0x0000003e000e7c02 */ /* 0x000fe20008000f00 */
[----:B------:R-:W-:Y:S10]  /*bdc0*/  ENDCOLLECTIVE ;  /* 0x000000000000791b */ /* 0x000ff40003800000 */
.L_x_315:
[----:B------:R-:W-:Y:S05]  /*bdd0*/  BSYNC B1 ;  /* 0x0000000000017941 */ /* 0x000fea0003800000 */
.L_x_314:
[----:B------:R-:W-:Y:S05]  /*bde0*/  BRA `(.L_x_316) ;  /* 0xfffffff000047947 */ /* 0x000fea000383ffff */
.L_x_298:
[----:B0-----:R0:W1:Y:S02]  /*bdf0*/  SYNCS.PHASECHK.TRANS64.TRYWAIT P0, [R22+URZ+0x20], R13 ;  /* 0x0000200d160075a7 */ /* 0x001064000800017f */
[----:B-1----:R-:W-:Y:S05]  /*be00*/  @!P0 NANOSLEEP.SYNCS 0x989680 ;  /* 0x009896800000895d */ /* 0x002fea0003900000 */
[----:B------:R-:W1:Y:S02]  /*be10*/  @!P0 SYNCS.PHASECHK.TRANS64 P0, [R22+URZ+0x20], R13 ;  /* 0x0000200d160085a7 */ /* 0x000e64000800007f */
[----:B-1----:R-:W-:Y:S05]  /*be20*/  @!P0 BRA `(.L_x_298) ;  /* 0xfffffffc00f08947 */ /* 0x002fea000383ffff */
[----:B------:R-:W-:Y:S05]  /*be30*/  BRA `(.L_x_317) ;  /* 0xfffffff000447947 */ /* 0x000fea000383ffff */
.L_x_306:
[----:B------:R-:W-:Y:S01]  /*be40*/  BSSY B0, `(.L_x_318) ;  /* 0x0000006000007945 */ /* 0x000fe20003800000 */
[----:B------:R-:W-:-:S07]  /*be50*/  IMAD.MOV.U32 R15, RZ, RZ, -0x1 ;  /* 0xffffffffff0f7424 */ /* 0x000fce00078e00ff */
[----:B------:R-:W-:Y:S05]  /*be60*/  WARPSYNC.COLLECTIVE R15, `(.L_x_319) ;  /* 0x000000000f0c7348 */ /* 0x000fea0003c00000 */
[----:B------:R-:W-:Y:S02]  /*be70*/  ELECT P6, UR62, PT ;  /* 0x00000000003e782f */ /* 0x000fe400038c0000 */
[----:B------:R-:W-:Y:S01]  /*be80*/  MOV R14, UR62 ;  /* 0x0000003e000e7c02 */ /* 0x000fe20008000f00 */
[----:B------:R-:W-:Y:S10]  /*be90*/  ENDCOLLECTIVE ;  /* 0x000000000000791b */ /* 0x000ff40003800000 */
.L_x_319:
[----:B------:R-:W-:Y:S05]  /*bea0*/  BSYNC B0 ;  /* 0x0000000000007941 */ /* 0x000fea0003800000 */
.L_x_318:
[----:B------:R-:W-:Y:S05]  /*beb0*/  BRA `(.L_x_320) ;  /* 0xfffffff800d07947 */ /* 0x000fea000383ffff */
.L_x_310:
[----:B0-----:R0:W1:Y:S02]  /*bec0*/  SYNCS.PHASECHK.TRANS64.TRYWAIT P0, [R7+URZ], R4 ;  /* 0x00000004070075a7 */ /* 0x001064000800017f */
[----:B-1----:R-:W-:Y:S05]  /*bed0*/  @!P0 NANOSLEEP.SYNCS 0x989680 ;  /* 0x009896800000895d */ /* 0x002fea0003900000 */
[----:B------:R-:W1:Y:S02]  /*bee0*/  @!P0 SYNCS.PHASECHK.TRANS64 P0, [R7+URZ], R4 ;  /* 0x00000004070085a7 */ /* 0x000e64000800007f */
[----:B-1----:R-:W-:Y:S05]  /*bef0*/  @!P0 BRA `(.L_x_310) ;  /* 0xfffffffc00f08947 */ /* 0x002fea000383ffff */
[----:B------:R-:W-:Y:S05]  /*bf00*/  BRA `(.L_x_321) ;  /* 0xfffffffc00107947 */ /* 0x000fea000383ffff */
.L_x_311:
[----:B0-----:R0:W1:Y:S02]  /*bf10*/  SYNCS.PHASECHK.TRANS64.TRYWAIT P0, [R8+URZ], R5 ;  /* 0x00000005080075a7 */ /* 0x001064000800017f */
[----:B-1----:R-:W-:Y:S05]  /*bf20*/  @!P0 NANOSLEEP.SYNCS 0x989680 ;  /* 0x009896800000895d */ /* 0x002fea0003900000 */
[----:B------:R-:W1:Y:S02]  /*bf30*/  @!P0 SYNCS.PHASECHK.TRANS64 P0, [R8+URZ], R5 ;  /* 0x00000005080085a7 */ /* 0x000e64000800007f */
[----:B-1----:R-:W-:Y:S05]  /*bf40*/  @!P0 BRA `(.L_x_311) ;  /* 0xfffffffc00f08947 */ /* 0x002fea000383ffff */
[----:B------:R-:W-:Y:S05]  /*bf50*/  BRA `(.L_x_322) ;  /* 0xfffffffc00207947 */ /* 0x000fea000383ffff */
.L_x_312:
[----:B-1----:R1:W2:Y:S02]  /*bf60*/  SYNCS.PHASECHK.TRANS64.TRYWAIT P0, [R11+URZ], R6 ;  /* 0x000000060b0075a7 */ /* 0x0022a4000800017f */
[----:B--2---:R-:W-:Y:S05]  /*bf70*/  @!P0 NANOSLEEP.SYNCS 0x989680 ;  /* 0x009896800000895d */ /* 0x004fea0003900000 */
[----:B------:R-:W2:Y:S02]  /*bf80*/  @!P0 SYNCS.PHASECHK.TRANS64 P0, [R11+URZ], R6 ;  /* 0x000000060b0085a7 */ /* 0x000ea4000800007f */
[----:B--2---:R-:W-:Y:S05]  /*bf90*/  @!P0 BRA `(.L_x_312) ;  /* 0xfffffffc00f08947 */ /* 0x004fea000383ffff */
[----:B------:R-:W-:Y:S05]  /*bfa0*/  BRA `(.L_x_323) ;  /* 0xfffffffc00287947 */ /* 0x000fea000383ffff */
.L_x_324:
[----:B------:R-:W-:-:S00]  /*bfb0*/  BRA `(.L_x_324) ;  /* 0xfffffffc00fc7947 */ /* 0x000fc0000383ffff */
[----:B------:R-:W-:-:S00]  /*bfc0*/  NOP ;  /* 0x0000000000007918 */ /* 0x000fc00000000000 */
        /* <DEDUP_REMOVED lines=11> */
.L_x_325:


//--------------------- .nv.global.init           --------------------------
	.section	.nv.global.init,"aw",@progbits
.nv.global.init:
	.type		$str$22,@object
	.size		$str$22,($str$23 - $str$22)
$str$22:
        /*0000*/ 	.byte	0x6b, 0x5f, 0x74, 0x69, 0x6c, 0x65, 0x5f, 0x63, 0x6f, 0x75, 0x6e, 0x74, 0x20, 0x3e, 0x3d, 0x20
        /*0010*/ 	.byte	0x31, 0x00
	.type		$str$23,@object
	.size		$str$23,(__unnamed_1 - $str$23)
$str$23:
        /*0012*/ 	.byte	0x2f, 0x74, 0x6d, 0x70, 0x2f, 0x63, 0x75, 0x74, 0x6c, 0x61, 0x73, 0x73, 0x5f, 0x73, 0x77, 0x65
        /*0022*/ 	.byte	0x65, 0x70, 0x5f, 0x73, 0x72, 0x63, 0x2f, 0x69, 0x6e, 0x63, 0x6c, 0x75, 0x64, 0x65, 0x2f, 0x63
        /*0032*/ 	.byte	0x75, 0x74, 0x6c, 0x61, 0x73, 0x73, 0x2f, 0x67, 0x65, 0x6d, 0x6d, 0x2f, 0x63, 0x6f, 0x6c, 0x6c
        /*0042*/ 	.byte	0x65, 0x63, 0x74, 0x69, 0x76, 0x65, 0x2f, 0x73, 0x6d, 0x39, 0x30, 0x5f, 0x6d, 0x6d, 0x61, 0x5f
        /*0052*/ 	.byte	0x74, 0x6d, 0x61, 0x5f, 0x67, 0x6d, 0x6d, 0x61, 0x5f, 0x73, 0x73, 0x5f, 0x77, 0x61, 0x72, 0x70
        /*0062*/ 	.byte	0x73, 0x70, 0x65, 0x63, 0x69, 0x61, 0x6c, 0x69, 0x7a, 0x65, 0x64, 0x2e, 0x68, 0x70, 0x70, 0x00
	.type		__unnamed_1,@object
	.size		__unnamed_1,(.L_0 - __unnamed_1)
__unnamed_1:
        /*0072*/ 	.byte	0x76, 0x6f, 0x69, 0x64, 0x20, 0x63, 0x75, 0x74, 0x6c, 0x61, 0x73, 0x73, 0x3a, 0x3a, 0x67, 0x65
        /* <DEDUP_REMOVED lines=180> */
        /*0bc2*/ 	.byte	0x6e, 0x74, 0x69, 0x74, 0x79, 0x5d, 0x00
.L_0:


//--------------------- .nv.shared._ZN7cutlass13device_kernelINS_4gemm6kernel13GemmUniversalIN4cute5tupleIJiiiiEEENS1_10collective13CollectiveMmaINS1_34MainloopSm90TmaGmmaWarpSpecializedILi4ENS5_IJNS4_1CILi1EEENSA_ILi2EEESB_EEENS1_35KernelTmaWarpSpecializedCooperativeEEENS5_IJNSA_ILi128EEENSA_ILi256EEESG_EEENS_6half_tENS5_IJlSB_lEEESJ_SK_NS4_8TiledMMAINS4_8MMA_AtomIJNS4_4SM904GMMA26MMA_64x256x16_F32F16F16_SSILNSO_5MajorE0ELSQ_0ELNSO_7ScaleInE1ELSR_1EEEEEENS4_6LayoutINS5_IJSC_SB_SB_EEENS5_IJSB_NSA_ILi0EEESW_EEEEENS5_IJNS4_10UnderscoreESZ_SZ_EEEEENS4_23SM90_TMA_LOAD_MULTICASTENS4_14ComposedLayoutINS4_7SwizzleILi3ELi4ELi3EEENS4_18smem_ptr_flag_bitsILi16EEENSU_INS5_IJNSA_ILi8EEENSA_ILi64EEEEEENS5_IJS19_SB_EEEEEEEvNS4_8identityENS4_13SM90_TMA_LOADES1D_vS1E_EENS_8epilogue10collective6detail29Sm90TmaWarpSpecializedAdapterINS1I_15DefaultEpilogueISJ_SK_SK_NS1H_6thread17LinearCombinationISJ_Li1EffLNS1M_9ScaleType4KindE0ELNS_15FloatRoundStyleE2ESJ_EENS1_15EpilogueDefaultEEEEEvvEEEEvNT_6ParamsE --------------------------
	.section	.nv.shared._ZN7cutlass13device_kernelINS_4gemm6kernel13GemmUniversalIN4cute5tupleIJiiiiEEENS1_10collective13CollectiveMmaINS1_34MainloopSm90TmaGmmaWarpSpecializedILi4ENS5_IJNS4_1CILi1EEENSA_ILi2EEESB_EEENS1_35KernelTmaWarpSpecializedCooperativeEEENS5_IJNSA_ILi128EEENSA_ILi256EEESG_EEENS_6half_tENS5_IJlSB_lEEESJ_SK_NS4_8TiledMMAINS4_8MMA_AtomIJNS4_4SM904GMMA26MMA_64x256x16_F32F16F16_SSILNSO_5MajorE0ELSQ_0ELNSO_7ScaleInE1ELSR_1EEEEEENS4_6LayoutINS5_IJSC_SB_SB_EEENS5_IJSB_NSA_ILi0EEESW_EEEEENS5_IJNS4_10UnderscoreESZ_SZ_EEEEENS4_23SM90_TMA_LOAD_MULTICASTENS4_14ComposedLayoutINS4_7SwizzleILi3ELi4ELi3EEENS4_18smem_ptr_flag_bitsILi16EEENSU_INS5_IJNSA_ILi8EEENSA_ILi64EEEEEENS5_IJS19_SB_EEEEEEEvNS4_8identityENS4_13SM90_TMA_LOADES1D_vS1E_EENS_8epilogue10collective6detail29Sm90TmaWarpSpecializedAdapterINS1I_15DefaultEpilogueISJ_SK_SK_NS1H_6thread17LinearCombinationISJ_Li1EffLNS1M_9ScaleType4KindE0ELNS_15FloatRoundStyleE2ESJ_EENS1_15EpilogueDefaultEEEEEvvEEEEvNT_6ParamsE,"aw",@nobits
	.sectionflags	@""
	.align	16
	.zero		1024


//--------------------- .nv.shared.reserved.0     --------------------------
	.section	.nv.shared.reserved.0,"aw",@nobits
	.weak		__nv_reservedSMEM_offset_0_alias
	.size		__nv_reservedSMEM_offset_0_alias, 0, 0
	.other		__nv_reservedSMEM_offset_0_alias,@"STO_CUDA_RESERVED_SHARED STV_DEFAULT"
__nv_reservedSMEM_offset_0_alias:
	.zero		0


//--------------------- .nv.global                --------------------------
	.section	.nv.global,"aw",@nobits
.nv.global:
	.type		_ZN39_INTERNAL_62fef290_4_k_cu_3d722f3f_31214cute1_E,@object
	.size		_ZN39_INTERNAL_62fef290_4_k_cu_3d722f3f_31214cute1_E,(_ZN39_INTERNAL_62fef290_4_k_cu_3d722f3f_31214cuda3std3__45__cpo6cbeginE - _ZN39_INTERNAL_62fef290_4_k_cu_3d722f3f_31214cute1_E)
_ZN39_INTERNAL_62fef290_4_k_cu_3d722f3f_31214cute1_E:
	.zero		1
	.type		_ZN39_INTERNAL_62fef290_4_k_cu_3d722f3f_31214cuda3std3__45__cpo6cbeginE,@object
	.size		_ZN39_INTERNAL_62fef290_4_k_cu_3d722f3f_31214cuda3std3__45__cpo6cbeginE,(_ZN39_INTERNAL_62fef290_4_k_cu_3d722f3f_31214cuda3std3__48in_placeE - _ZN39_INTERNAL_62fef290_4_k_cu_3d722f3f_31214cuda3std3__45__cpo6cbeginE)
_ZN39_INTERNAL_62fef290_4_k_cu_3d722f3f_31214cuda3std3__45__cpo6cbeginE:
	.zero		1
	.type		_ZN39_INTERNAL_62fef290_4_k_cu_3d722f3f_31214cuda3std3__48in_placeE,@object
	.size		_ZN39_INTERNAL_62fef290_4_k_cu_3d722f3f_31214cuda3std3__48in_placeE,(_ZN39_INTERNAL_62fef290_4_k_cu_3d722f3f_31214cuda3std6ranges3__45__cpo9iter_moveE - _ZN39_INTERNAL_62fef290_4_k_cu_3d722f3f_31214cuda3std3__48in_placeE)
_ZN39_INTERNAL_62fef290_4_k_cu_3d722f3f_31214cuda3std3__48in_placeE:
	.zero		1
	.type		_ZN39_INTERNAL_62fef290_4_k_cu_3d722f3f_31214cuda3std6ranges3__45__cpo9iter_moveE,@object
	.size		_ZN39_INTERNAL_62fef290_4_k_cu_3d722f3f_31214cuda3std6ranges3__45__cpo9iter_moveE,(_ZN39_INTERNAL_62fef290_4_k_cu_3d722f3f_31214cuda3std3__45__cpo5beginE - _ZN39_INTERNAL_62fef290_4_k_cu_3d722f3f_31214cuda3std6ranges3__45__cpo9iter_moveE)
_ZN39_INTERNAL_62fef290_4_k_cu_3d722f3f_31214cuda3std6ranges3__45__cpo9iter_moveE:
	.zero		1
	.type		_ZN39_INTERNAL_62fef290_4_k_cu_3d722f3f_31214cuda3std3__45__cpo5beginE,@object
	.size		_ZN39_INTERNAL_62fef290_4_k_cu_3d722f3f_31214cuda3std3__45__cpo5beginE,(_ZN39_INTERNAL_62fef290_4_k_cu_3d722f3f_31214cuda3std3__441_GLOBAL__N__62fef290_4_k_cu_3d722f3f_31216ignoreE - _ZN39_INTERNAL_62fef290_4_k_cu_3d722f3f_31214cuda3std3__45__cpo5beginE)
_ZN39_INTERNAL_62fef290_4_k_cu_3d722f3f_31214cuda3std3__45__cpo5beginE:
	.zero		1
	.type		_ZN39_INTERNAL_62fef290_4_k_cu_3d722f3f_31214cuda3std3__441_GLOBAL__N__62fef290_4_k_cu_3d722f3f_31216ignoreE,@object
	.size		_ZN39_INTERNAL_62fef290_4_k_cu_3d722f3f_31214cuda3std3__441_GLOBAL__N__62fef290_4_k_cu_3d722f3f_31216ignoreE,(_ZN39_INTERNAL_62fef290_4_k_cu_3d722f3f_31214cute7productE - _ZN39_INTERNAL_62fef290_4_k_cu_3d722f3f_31214cuda3std3__441_GLOBAL__N__62fef290_4_k_cu_3d722f3f_31216ignoreE)
_ZN39_INTERNAL_62fef290_4_k_cu_3d722f3f_31214cuda3std3__441_GLOBAL__N__62fef290_4_k_cu_3d722f3f_31216ignoreE:
	.zero		1
	.type		_ZN39_INTERNAL_62fef290_4_k_cu_3d722f3f_31214cute7productE,@object
	.size		_ZN39_INTERNAL_62fef290_4_k_cu_3d722f3f_31214cute7productE,(_ZN39_INTERNAL_62fef290_4_k_cu_3d722f3f_31214cuda3std3__45__cpo3endE - _ZN39_INTERNAL_62fef290_4_k_cu_3d722f3f_31214cute7productE)
_ZN39_INTERNAL_62fef290_4_k_cu_3d722f3f_31214cute7productE:
	.zero		1
	.type		_ZN39_INTERNAL_62fef290_4_k_cu_3d722f3f_31214cuda3std3__45__cpo3endE,@object
	.size		_ZN39_INTERNAL_62fef290_4_k_cu_3d722f3f_31214cuda3std3__45__cpo3endE,(_ZN39_INTERNAL_62fef290_4_k_cu_3d722f3f_31214cuda3std3__419piecewise_constructE - _ZN39_INTERNAL_62fef290_4_k_cu_3d722f3f_31214cuda3std3__45__cpo3endE)
_ZN39_INTERNAL_62fef290_4_k_cu_3d722f3f_31214cuda3std3__45__cpo3endE:
	.zero		1
	.type		_ZN39_INTERNAL_62fef290_4_k_cu_3d722f3f_31214cuda3std3__419piecewise_constructE,@object
	.size		_ZN39_INTERNAL_62fef290_4_k_cu_3d722f3f_31214cuda3std3__419piecewise_constructE,(_ZN39_INTERNAL_62fef290_4_k_cu_3d722f3f_31214cuda3std3__45__cpo4cendE - _ZN39_INTERNAL_62fef290_4_k_cu_3d722f3f_31214cuda3std3__419piecewise_constructE)
_ZN39_INTERNAL_62fef290_4_k_cu_3d722f3f_31214cuda3std3__419piecewise_constructE:
	.zero		1
	.type		_ZN39_INTERNAL_62fef290_4_k_cu_3d722f3f_31214cuda3std3__45__cpo4cendE,@object
	.size		_ZN39_INTERNAL_62fef290_4_k_cu_3d722f3f_31214cuda3std3__45__cpo4cendE,(_ZN39_INTERNAL_62fef290_4_k_cu_3d722f3f_31214cuda3std6ranges3__45__cpo4swapE - _ZN39_INTERNAL_62fef290_4_k_cu_3d722f3f_31214cuda3std3__45__cpo4cendE)
_ZN39_INTERNAL_62fef290_4_k_cu_3d722f3f_31214cuda3std3__45__cpo4cendE:
	.zero		1
	.type		_ZN39_INTERNAL_62fef290_4_k_cu_3d722f3f_31214cuda3std6ranges3__45__cpo4swapE,@object
	.size		_ZN39_INTERNAL_62fef290_4_k_cu_3d722f3f_31214cuda3std6ranges3__45__cpo4swapE,(.L_8 - _ZN39_INTERNAL_62fef290_4_k_cu_3d722f3f_31214cuda3std6ranges3__45__cpo4swapE)
_ZN39_INTERNAL_62fef290_4_k_cu_3d722f3f_31214cuda3std6ranges3__45__cpo4swapE:
	.zero		1
.L_8:


//--------------------- .nv.constant0._ZN7cutlass13device_kernelINS_4gemm6kernel13GemmUniversalIN4cute5tupleIJiiiiEEENS1_10collective13CollectiveMmaINS1_34MainloopSm90TmaGmmaWarpSpecializedILi4ENS5_IJNS4_1CILi1EEENSA_ILi2EEESB_EEENS1_35KernelTmaWarpSpecializedCooperativeEEENS5_IJNSA_ILi128EEENSA_ILi256EEESG_EEENS_6half_tENS5_IJlSB_lEEESJ_SK_NS4_8TiledMMAINS4_8MMA_AtomIJNS4_4SM904GMMA26MMA_64x256x16_F32F16F16_SSILNSO_5MajorE0ELSQ_0ELNSO_7ScaleInE1ELSR_1EEEEEENS4_6LayoutINS5_IJSC_SB_SB_EEENS5_IJSB_NSA_ILi0EEESW_EEEEENS5_IJNS4_10UnderscoreESZ_SZ_EEEEENS4_23SM90_TMA_LOAD_MULTICASTENS4_14ComposedLayoutINS4_7SwizzleILi3ELi4ELi3EEENS4_18smem_ptr_flag_bitsILi16EEENSU_INS5_IJNSA_ILi8EEENSA_ILi64EEEEEENS5_IJS19_SB_EEEEEEEvNS4_8identityENS4_13SM90_TMA_LOADES1D_vS1E_EENS_8epilogue10collective6detail29Sm90TmaWarpSpecializedAdapterINS1I_15DefaultEpilogueISJ_SK_SK_NS1H_6thread17LinearCombinationISJ_Li1EffLNS1M_9ScaleType4KindE0ELNS_15FloatRoundStyleE2ESJ_EENS1_15EpilogueDefaultEEEEEvvEEEEvNT_6ParamsE --------------------------
	.section	.nv.constant0._ZN7cutlass13device_kernelINS_4gemm6kernel13GemmUniversalIN4cute5tupleIJiiiiEEENS1_10collective13CollectiveMmaINS1_34MainloopSm90TmaGmmaWarpSpecializedILi4ENS5_IJNS4_1CILi1EEENSA_ILi2EEESB_EEENS1_35KernelTmaWarpSpecializedCooperativeEEENS5_IJNSA_ILi128EEENSA_ILi256EEESG_EEENS_6half_tENS5_IJlSB_lEEESJ_SK_NS4_8TiledMMAINS4_8MMA_AtomIJNS4_4SM904GMMA26MMA_64x256x16_F32F16F16_SSILNSO_5MajorE0ELSQ_0ELNSO_7ScaleInE1ELSR_1EEEEEENS4_6LayoutINS5_IJSC_SB_SB_EEENS5_IJSB_NSA_ILi0EEESW_EEEEENS5_IJNS4_10UnderscoreESZ_SZ_EEEEENS4_23SM90_TMA_LOAD_MULTICASTENS4_14ComposedLayoutINS4_7SwizzleILi3ELi4ELi3EEENS4_18smem_ptr_flag_bitsILi16EEENSU_INS5_IJNSA_ILi8EEENSA_ILi64EEEEEENS5_IJS19_SB_EEEEEEEvNS4_8identityENS4_13SM90_TMA_LOADES1D_vS1E_EENS_8epilogue10collective6detail29Sm90TmaWarpSpecializedAdapterINS1I_15DefaultEpilogueISJ_SK_SK_NS1H_6thread17LinearCombinationISJ_Li1EffLNS1M_9ScaleType4KindE0ELNS_15FloatRoundStyleE2ESJ_EENS1_15EpilogueDefaultEEEEEvvEEEEvNT_6ParamsE,"a",@progbits
	.sectionflags	@""
	.align	4
.nv.constant0._ZN7cutlass13device_kernelINS_4gemm6kernel13GemmUniversalIN4cute5tupleIJiiiiEEENS1_10collective13CollectiveMmaINS1_34MainloopSm90TmaGmmaWarpSpecializedILi4ENS5_IJNS4_1CILi1EEENSA_ILi2EEESB_EEENS1_35KernelTmaWarpSpecializedCooperativeEEENS5_IJNSA_ILi128EEENSA_ILi256EEESG_EEENS_6half_tENS5_IJlSB_lEEESJ_SK_NS4_8TiledMMAINS4_8MMA_AtomIJNS4_4SM904GMMA26MMA_64x256x16_F32F16F16_SSILNSO_5MajorE0ELSQ_0ELNSO_7ScaleInE1ELSR_1EEEEEENS4_6LayoutINS5_IJSC_SB_SB_EEENS5_IJSB_NSA_ILi0EEESW_EEEEENS5_IJNS4_10UnderscoreESZ_SZ_EEEEENS4_23SM90_TMA_LOAD_MULTICASTENS4_14ComposedLayoutINS4_7SwizzleILi3ELi4ELi3EEENS4_18smem_ptr_flag_bitsILi16EEENSU_INS5_IJNSA_ILi8EEENSA_ILi64EEEEEENS5_IJS19_SB_EEEEEEEvNS4_8identityENS4_13SM90_TMA_LOADES1D_vS1E_EENS_8epilogue10collective6detail29Sm90TmaWarpSpecializedAdapterINS1I_15DefaultEpilogueISJ_SK_SK_NS1H_6thread17LinearCombinationISJ_Li1EffLNS1M_9ScaleType4KindE0ELNS_15FloatRoundStyleE2ESJ_EENS1_15EpilogueDefaultEEEEEvvEEEEvNT_6ParamsE:
	.zero		1664


//--------------------- SYMBOLS --------------------------

	.type		.nv.reservedSmem.offset0,@object
	.size		.nv.reservedSmem.offset0,0x4
	.type		__assertfail,@function
